	.target	sm_90a

	.elftype	@"ET_EXEC"


//--------------------- .note.nv.tkinfo           --------------------------
	.section	.note.nv.tkinfo,"",@"SHT_NOTE"
	.sectionflags	@"SHF_NOTE_NV_TKINFO"
	.tkinfo
        /*0018*/ 	.word	0x00000002
        /*0030*/ 	.string	""
        /*0030*/ 	.string	"ptxas"
        /*0030*/ 	.string	"Cuda compilation tools, release 13.0, V13.0.88"
        /*0030*/ 	.string	"Build cuda_13.0.r13.0/compiler.36424714_0"
        /*0030*/ 	.string	"-arch sm_90a -m 64 "



//--------------------- .note.nv.cuinfo           --------------------------
	.section	.note.nv.cuinfo,"",@"SHT_NOTE"
	.sectionflags	@"SHF_NOTE_NV_CUINFO"
        /*0018*/ 	.short	0x0002
        /*001a*/ 	.short	0x005a
        /*001c*/ 	.short	0x0082
	.zero		2


//--------------------- .nv.info                  --------------------------
	.section	.nv.info,"",@"SHT_CUDA_INFO"
	.align	4


	//----- nvinfo : EIATTR_REGCOUNT
	.align		4
        /*0000*/ 	.byte	0x04, 0x2f
        /*0002*/ 	.short	(.L_15 - .L_14)
	.align		4
.L_14:
        /*0004*/ 	.word	index@(_ZN7cutlass13device_kernelINS_4gemm6kernel13GemmUniversalIN4cute5tupleIJiiiiEEENS1_10collective13CollectiveMmaINS1_34MainloopSm90TmaGmmaWarpSpecializedILi9ENS5_IJNS4_1CILi1EEESB_SB_EEENS1_35KernelTmaWarpSpecializedCooperativeEEENS5_IJNSA_ILi128EEENSA_ILi64EEESG_EEENS_10bfloat16_tENS5_IJSB_llEEESI_SJ_NS4_8TiledMMAINS4_8MMA_AtomIJNS4_4SM904GMMA27MMA_64x64x16_F32BF16BF16_SSILNSN_5MajorE1ELSP_1ELNSN_7ScaleInE1ELSQ_1EEEEEENS4_6LayoutINS5_IJNSA_ILi2EEESB_SB_EEENS5_IJSB_NSA_ILi0EEESW_EEEEENS5_IJNS4_10UnderscoreESZ_SZ_EEEEENS4_13SM90_TMA_LOADENS4_14ComposedLayoutINS4_7SwizzleILi3ELi4ELi3EEENS4_18smem_ptr_flag_bitsILi16EEENST_INS5_IJSG_NSA_ILi8EEEEEENS5_IJSB_SG_EEEEEEEvNS4_8identityES12_S1C_vS1D_EENS_8epilogue10collective6detail29Sm90TmaWarpSpecializedAdapterINS1G_15DefaultEpilogueISI_NS5_IJlSB_lEEES1K_NS1F_6thread17LinearCombinationISI_Li1EffLNS1L_9ScaleType4KindE0ELNS_15FloatRoundStyleE2ESI_EENS1_15EpilogueDefaultEEEEEvvEEEEvNT_6ParamsE)
        /*0008*/ 	.word	0x000000a8


	//----- nvinfo : EIATTR_FRAME_SIZE
	.align		4
.L_15:
        /*000c*/ 	.byte	0x04, 0x11
        /*000e*/ 	.short	(.L_17 - .L_16)
	.align		4
.L_16:
        /*0010*/ 	.word	index@(_ZN7cutlass13device_kernelINS_4gemm6kernel13GemmUniversalIN4cute5tupleIJiiiiEEENS1_10collective13CollectiveMmaINS1_34MainloopSm90TmaGmmaWarpSpecializedILi9ENS5_IJNS4_1CILi1EEESB_SB_EEENS1_35KernelTmaWarpSpecializedCooperativeEEENS5_IJNSA_ILi128EEENSA_ILi64EEESG_EEENS_10bfloat16_tENS5_IJSB_llEEESI_SJ_NS4_8TiledMMAINS4_8MMA_AtomIJNS4_4SM904GMMA27MMA_64x64x16_F32BF16BF16_SSILNSN_5MajorE1ELSP_1ELNSN_7ScaleInE1ELSQ_1EEEEEENS4_6LayoutINS5_IJNSA_ILi2EEESB_SB_EEENS5_IJSB_NSA_ILi0EEESW_EEEEENS5_IJNS4_10UnderscoreESZ_SZ_EEEEENS4_13SM90_TMA_LOADENS4_14ComposedLayoutINS4_7SwizzleILi3ELi4ELi3EEENS4_18smem_ptr_flag_bitsILi16EEENST_INS5_IJSG_NSA_ILi8EEEEEENS5_IJSB_SG_EEEEEEEvNS4_8identityES12_S1C_vS1D_EENS_8epilogue10collective6detail29Sm90TmaWarpSpecializedAdapterINS1G_15DefaultEpilogueISI_NS5_IJlSB_lEEES1K_NS1F_6thread17LinearCombinationISI_Li1EffLNS1L_9ScaleType4KindE0ELNS_15FloatRoundStyleE2ESI_EENS1_15EpilogueDefaultEEEEEvvEEEEvNT_6ParamsE)
        /*0014*/ 	.word	0x00000000


	//----- nvinfo : EIATTR_MIN_STACK_SIZE
	.align		4
.L_17:
        /*0018*/ 	.byte	0x04, 0x12
        /*001a*/ 	.short	(.L_19 - .L_18)
	.align		4
.L_18:
        /*001c*/ 	.word	index@(_ZN7cutlass13device_kernelINS_4gemm6kernel13GemmUniversalIN4cute5tupleIJiiiiEEENS1_10collective13CollectiveMmaINS1_34MainloopSm90TmaGmmaWarpSpecializedILi9ENS5_IJNS4_1CILi1EEESB_SB_EEENS1_35KernelTmaWarpSpecializedCooperativeEEENS5_IJNSA_ILi128EEENSA_ILi64EEESG_EEENS_10bfloat16_tENS5_IJSB_llEEESI_SJ_NS4_8TiledMMAINS4_8MMA_AtomIJNS4_4SM904GMMA27MMA_64x64x16_F32BF16BF16_SSILNSN_5MajorE1ELSP_1ELNSN_7ScaleInE1ELSQ_1EEEEEENS4_6LayoutINS5_IJNSA_ILi2EEESB_SB_EEENS5_IJSB_NSA_ILi0EEESW_EEEEENS5_IJNS4_10UnderscoreESZ_SZ_EEEEENS4_13SM90_TMA_LOADENS4_14ComposedLayoutINS4_7SwizzleILi3ELi4ELi3EEENS4_18smem_ptr_flag_bitsILi16EEENST_INS5_IJSG_NSA_ILi8EEEEEENS5_IJSB_SG_EEEEEEEvNS4_8identityES12_S1C_vS1D_EENS_8epilogue10collective6detail29Sm90TmaWarpSpecializedAdapterINS1G_15DefaultEpilogueISI_NS5_IJlSB_lEEES1K_NS1F_6thread17LinearCombinationISI_Li1EffLNS1L_9ScaleType4KindE0ELNS_15FloatRoundStyleE2ESI_EENS1_15EpilogueDefaultEEEEEvvEEEEvNT_6ParamsE)
        /*0020*/ 	.word	0x00000000
.L_19:


//--------------------- .nv.compat                --------------------------
	.section	.nv.compat,"",@"SHT_CUDA_COMPAT_INFO"
	.align	4
        /*0000*/ 	.byte	0x02, 0x09, 0x01, 0x00, 0x02, 0x02, 0x04, 0x00, 0x02, 0x05, 0x05, 0x00, 0x03, 0x07, 0x01, 0x01
        /*0010*/ 	.byte	0x02, 0x03, 0x01, 0x00, 0x02, 0x06, 0x01, 0x00, 0x04, 0x0b, 0x08, 0x00, 0x00, 0x00, 0x00, 0x00
        /*0020*/ 	.byte	0x00, 0x00, 0x00, 0x00


//--------------------- .nv.info._ZN7cutlass13device_kernelINS_4gemm6kernel13GemmUniversalIN4cute5tupleIJiiiiEEENS1_10collective13CollectiveMmaINS1_34MainloopSm90TmaGmmaWarpSpecializedILi9ENS5_IJNS4_1CILi1EEESB_SB_EEENS1_35KernelTmaWarpSpecializedCooperativeEEENS5_IJNSA_ILi128EEENSA_ILi64EEESG_EEENS_10bfloat16_tENS5_IJSB_llEEESI_SJ_NS4_8TiledMMAINS4_8MMA_AtomIJNS4_4SM904GMMA27MMA_64x64x16_F32BF16BF16_SSILNSN_5MajorE1ELSP_1ELNSN_7ScaleInE1ELSQ_1EEEEEENS4_6LayoutINS5_IJNSA_ILi2EEESB_SB_EEENS5_IJSB_NSA_ILi0EEESW_EEEEENS5_IJNS4_10UnderscoreESZ_SZ_EEEEENS4_13SM90_TMA_LOADENS4_14ComposedLayoutINS4_7SwizzleILi3ELi4ELi3EEENS4_18smem_ptr_flag_bitsILi16EEENST_INS5_IJSG_NSA_ILi8EEEEEENS5_IJSB_SG_EEEEEEEvNS4_8identityES12_S1C_vS1D_EENS_8epilogue10collective6detail29Sm90TmaWarpSpecializedAdapterINS1G_15DefaultEpilogueISI_NS5_IJlSB_lEEES1K_NS1F_6thread17LinearCombinationISI_Li1EffLNS1L_9ScaleType4KindE0ELNS_15FloatRoundStyleE2ESI_EENS1_15EpilogueDefaultEEEEEvvEEEEvNT_6ParamsE --------------------------
	.section	.nv.info._ZN7cutlass13device_kernelINS_4gemm6kernel13GemmUniversalIN4cute5tupleIJiiiiEEENS1_10collective13CollectiveMmaINS1_34MainloopSm90TmaGmmaWarpSpecializedILi9ENS5_IJNS4_1CILi1EEESB_SB_EEENS1_35KernelTmaWarpSpecializedCooperativeEEENS5_IJNSA_ILi128EEENSA_ILi64EEESG_EEENS_10bfloat16_tENS5_IJSB_llEEESI_SJ_NS4_8TiledMMAINS4_8MMA_AtomIJNS4_4SM904GMMA27MMA_64x64x16_F32BF16BF16_SSILNSN_5MajorE1ELSP_1ELNSN_7ScaleInE1ELSQ_1EEEEEENS4_6LayoutINS5_IJNSA_ILi2EEESB_SB_EEENS5_IJSB_NSA_ILi0EEESW_EEEEENS5_IJNS4_10UnderscoreESZ_SZ_EEEEENS4_13SM90_TMA_LOADENS4_14ComposedLayoutINS4_7SwizzleILi3ELi4ELi3EEENS4_18smem_ptr_flag_bitsILi16EEENST_INS5_IJSG_NSA_ILi8EEEEEENS5_IJSB_SG_EEEEEEEvNS4_8identityES12_S1C_vS1D_EENS_8epilogue10collective6detail29Sm90TmaWarpSpecializedAdapterINS1G_15DefaultEpilogueISI_NS5_IJlSB_lEEES1K_NS1F_6thread17LinearCombinationISI_Li1EffLNS1L_9ScaleType4KindE0ELNS_15FloatRoundStyleE2ESI_EENS1_15EpilogueDefaultEEEEEvvEEEEvNT_6ParamsE,"",@"SHT_CUDA_INFO"
	.sectionflags	@""
	.align	4


	//----- nvinfo : EIATTR_CUDA_API_VERSION
	.align		4
        /*0000*/ 	.byte	0x04, 0x37
        /*0002*/ 	.short	(.L_21 - .L_20)
.L_20:
        /*0004*/ 	.word	0x00000082


	//----- nvinfo : EIATTR_KPARAM_INFO
	.align		4
.L_21:
        /*0008*/ 	.byte	0x04, 0x17
        /*000a*/ 	.short	(.L_23 - .L_22)
.L_22:
        /*000c*/ 	.word	0x00000000
        /*0010*/ 	.short	0x0000
        /*0012*/ 	.short	0x0070
        /*0014*/ 	.byte	0x00, 0xf0, 0x01, 0x10


	//----- nvinfo : EIATTR_SPARSE_MMA_MASK
	.align		4
.L_23:
        /*0018*/ 	.byte	0x03, 0x50
        /*001a*/ 	.short	0x0000


	//----- nvinfo : EIATTR_MAXREG_COUNT
	.align		4
        /*001c*/ 	.byte	0x03, 0x1b
        /*001e*/ 	.short	0x00a8


	//----- nvinfo : EIATTR_NUM_BARRIERS
	.align		4
        /*0020*/ 	.byte	0x02, 0x4c
        /*0022*/ 	.byte	0x01
	.zero		1


	//----- nvinfo : EIATTR_EXTERNS
	.align		4
        /*0024*/ 	.byte	0x04, 0x0f
        /*0026*/ 	.short	(.L_25 - .L_24)


	//   ....[0]....
	.align		4
.L_24:
        /*0028*/ 	.word	index@(__assertfail)


	//----- nvinfo : EIATTR_MERCURY_ISA_VERSION
	.align		4
.L_25:
        /*002c*/ 	.byte	0x03, 0x5f
        /*002e*/ 	.short	0x0101


	//----- nvinfo : EIATTR_INT_WARP_WIDE_INSTR_OFFSETS
	.align		4
        /*0030*/ 	.byte	0x04, 0x31
        /*0032*/ 	.short	(.L_27 - .L_26)


	//   ....[0]....
.L_26:
        /*0034*/ 	.word	0x00000480


	//   ....[1]....
        /*0038*/ 	.word	0x000004b0


	//   ....[2]....
        /*003c*/ 	.word	0x00000590


	//----- nvinfo : EIATTR_COOP_GROUP_MASK_REGIDS
	.align		4
.L_27:
        /*0040*/ 	.byte	0x04, 0x29
        /*0042*/ 	.short	(.L_29 - .L_28)


	//   ....[0]....
.L_28:
        /*0044*/ 	.word	0xffffffff


	//   ....[1]....
        /*0048*/ 	.word	0xffffffff


	//   ....[2]....
        /*004c*/ 	.word	0xffffffff


	//   ....[3]....
        /*0050*/ 	.word	0xffffffff


	//   ....[4]....
        /*0054*/ 	.word	0xffffffff


	//----- nvinfo : EIATTR_COOP_GROUP_INSTR_OFFSETS
	.align		4
.L_29:
        /*0058*/ 	.byte	0x04, 0x28
        /*005a*/ 	.short	(.L_31 - .L_30)


	//   ....[0]....
.L_30:
        /*005c*/ 	.word	0x00000060


	//   ....[1]....
        /*0060*/ 	.word	0x00000070


	//   ....[2]....
        /*0064*/ 	.word	0x00000130


	//   ....[3]....
        /*0068*/ 	.word	0x00000390


	//   ....[4]....
        /*006c*/ 	.word	0x00001040


	//----- nvinfo : EIATTR_REG_RECONFIG
	.align		4
.L_31:
        /*0070*/ 	.byte	0x01, 0x54
	.zero		2


	//----- nvinfo : EIATTR_SYSCALL_OFFSETS
	.align		4
        /*0074*/ 	.byte	0x04, 0x46
        /*0076*/ 	.short	(.L_33 - .L_32)


	//   ....[0]....
.L_32:
        /*0078*/ 	.word	0x00001200


	//----- nvinfo : EIATTR_MBARRIER_INSTR_OFFSETS
	.align		4
.L_33:
        /*007c*/ 	.byte	0x04, 0x39
        /*007e*/ 	.short	(.L_35 - .L_34)


	//   ....[0]....
.L_34:
        /*0080*/ 	.word	0x00000250
        /*0084*/ 	.word	0x000000ff
        /*0088*/ 	.word	0x00000000
        /*008c*/ 	.short	0x0100
        /*008e*/ 	.byte	0x08
	.zero		1


	//   ....[1]....
        /*0090*/ 	.word	0x00000260
        /*0094*/ 	.word	0x000000ff
        /*0098*/ 	.word	0x00000048
        /*009c*/ 	.short	0x0100
        /*009e*/ 	.byte	0x08
	.zero		1


	//   ....[2]....
        /*00a0*/ 	.word	0x00000270
        /*00a4*/ 	.word	0x000000ff
        /*00a8*/ 	.word	0x00000008
        /*00ac*/ 	.short	0x0100
        /*00ae*/ 	.byte	0x08
	.zero		1


	//   ....[3]....
        /*00b0*/ 	.word	0x00000280
        /*00b4*/ 	.word	0x000000ff
        /*00b8*/ 	.word	0x00000050
        /*00bc*/ 	.short	0x0100
        /*00be*/ 	.byte	0x08
	.zero		1


	//   ....[4]....
        /*00c0*/ 	.word	0x00000290
        /*00c4*/ 	.word	0x000000ff
        /*00c8*/ 	.word	0x00000010
        /*00cc*/ 	.short	0x0100
        /*00ce*/ 	.byte	0x08
	.zero		1


	//   ....[5]....
        /*00d0*/ 	.word	0x000002a0
        /*00d4*/ 	.word	0x000000ff
        /*00d8*/ 	.word	0x00000058
        /*00dc*/ 	.short	0x0100
        /*00de*/ 	.byte	0x08
	.zero		1


	//   ....[6]....
        /*00e0*/ 	.word	0x000002b0
        /*00e4*/ 	.word	0x000000ff
        /*00e8*/ 	.word	0x00000018
        /*00ec*/ 	.short	0x0100
        /*00ee*/ 	.byte	0x08
	.zero		1


	//   ....[7]....
        /*00f0*/ 	.word	0x000002c0
        /*00f4*/ 	.word	0x000000ff
        /*00f8*/ 	.word	0x00000060
        /*00fc*/ 	.short	0x0100
        /*00fe*/ 	.byte	0x08
	.zero		1


	//   ....[8]....
        /*0100*/ 	.word	0x000002d0
        /*0104*/ 	.word	0x000000ff
        /*0108*/ 	.word	0x00000020
        /*010c*/ 	.short	0x0100
        /*010e*/ 	.byte	0x08
	.zero		1


	//   ....[9]....
        /*0110*/ 	.word	0x000002e0
        /*0114*/ 	.word	0x000000ff
        /*0118*/ 	.word	0x00000068
        /*011c*/ 	.short	0x0100
        /*011e*/ 	.byte	0x08
	.zero		1


	//   ....[10]....
        /*0120*/ 	.word	0x000002f0
        /*0124*/ 	.word	0x000000ff
        /*0128*/ 	.word	0x00000028
        /*012c*/ 	.short	0x0100
        /*012e*/ 	.byte	0x08
	.zero		1


	//   ....[11]....
        /*0130*/ 	.word	0x00000300
        /*0134*/ 	.word	0x000000ff
        /*0138*/ 	.word	0x00000070
        /*013c*/ 	.short	0x0100
        /*013e*/ 	.byte	0x08
	.zero		1


	//   ....[12]....
        /*0140*/ 	.word	0x00000310
        /*0144*/ 	.word	0x000000ff
        /*0148*/ 	.word	0x00000030
        /*014c*/ 	.short	0x0100
        /*014e*/ 	.byte	0x08
	.zero		1


	//   ....[13]....
        /*0150*/ 	.word	0x00000320
        /*0154*/ 	.word	0x000000ff
        /*0158*/ 	.word	0x00000078
        /*015c*/ 	.short	0x0100
        /*015e*/ 	.byte	0x08
	.zero		1


	//   ....[14]....
        /*0160*/ 	.word	0x00000330
        /*0164*/ 	.word	0x000000ff
        /*0168*/ 	.word	0x00000038
        /*016c*/ 	.short	0x0100
        /*016e*/ 	.byte	0x08
	.zero		1


	//   ....[15]....
        /*0170*/ 	.word	0x00000340
        /*0174*/ 	.word	0x000000ff
        /*0178*/ 	.word	0x00000080
        /*017c*/ 	.short	0x0100
        /*017e*/ 	.byte	0x08
	.zero		1


	//   ....[16]....
        /*0180*/ 	.word	0x00000350
        /*0184*/ 	.word	0x000000ff
        /*0188*/ 	.word	0x00000040
        /*018c*/ 	.short	0x0100
        /*018e*/ 	.byte	0x08
	.zero		1


	//   ....[17]....
        /*0190*/ 	.word	0x00000360
        /*0194*/ 	.word	0x000000ff
        /*0198*/ 	.word	0x00000088
        /*019c*/ 	.short	0x0100
        /*019e*/ 	.byte	0x08
	.zero		1


	//   ....[18]....
        /*01a0*/ 	.word	0x00000600
        /*01a4*/ 	.word	0x000000ff
        /*01a8*/ 	.word	0x000000a0
        /*01ac*/ 	.short	0x0100
        /*01ae*/ 	.byte	0x06
	.zero		1


	//   ....[19]....
        /*01b0*/ 	.word	0x00000660
        /*01b4*/ 	.word	0x000000ff
        /*01b8*/ 	.word	0x000000a8
        /*01bc*/ 	.short	0x0100
        /*01be*/ 	.byte	0x06
	.zero		1


	//   ....[20]....
        /*01c0*/ 	.word	0x00001280
        /*01c4*/ 	.word	0x00000003
        /*01c8*/ 	.word	0x00000000
        /*01cc*/ 	.short	0x010a
        /*01ce*/ 	.byte	0x3f
	.zero		1


	//   ....[21]....
        /*01d0*/ 	.word	0x000012c0
        /*01d4*/ 	.word	0x00000003
        /*01d8*/ 	.word	0x00000000
        /*01dc*/ 	.short	0x010a
        /*01de*/ 	.byte	0x3f
	.zero		1


	//   ....[22]....
        /*01e0*/ 	.word	0x00001640
        /*01e4*/ 	.word	0x000000ff
        /*01e8*/ 	.word	0x00000000
        /*01ec*/ 	.short	0x010a
        /*01ee*/ 	.byte	0x07
	.zero		1


	//   ....[23]....
        /*01f0*/ 	.word	0x00001680
        /*01f4*/ 	.word	0x000000ff
        /*01f8*/ 	.word	0x00000000
        /*01fc*/ 	.short	0x010a
        /*01fe*/ 	.byte	0x07
	.zero		1


	//   ....[24]....
        /*0200*/ 	.word	0x000018e0
        /*0204*/ 	.word	0x000000ff
        /*0208*/ 	.word	0x00000000
        /*020c*/ 	.short	0x0101
        /*020e*/ 	.byte	0x07
	.zero		1


	//   ....[25]....
        /*0210*/ 	.word	0x00001ae0
        /*0214*/ 	.word	0x000000ff
        /*0218*/ 	.word	0x00000000
        /*021c*/ 	.short	0x0101
        /*021e*/ 	.byte	0x06
	.zero		1


	//   ....[26]....
        /*0220*/ 	.word	0x00005090
        /*0224*/ 	.word	0x0000000e
        /*0228*/ 	.word	0x00000048
        /*022c*/ 	.short	0x010a
        /*022e*/ 	.byte	0x3f
	.zero		1


	//   ....[27]....
        /*0230*/ 	.word	0x00005460
        /*0234*/ 	.word	0x00000006
        /*0238*/ 	.word	0x000000a8
        /*023c*/ 	.short	0x0101
        /*023e*/ 	.byte	0x3f
	.zero		1


	//   ....[28]....
        /*0240*/ 	.word	0x00005b90
        /*0244*/ 	.word	0x00000007
        /*0248*/ 	.word	0x00000000
        /*024c*/ 	.short	0x010a
        /*024e*/ 	.byte	0x3f
	.zero		1


	//   ....[29]....
        /*0250*/ 	.word	0x00005c10
        /*0254*/ 	.word	0x00000009
        /*0258*/ 	.word	0x00000000
        /*025c*/ 	.short	0x010a
        /*025e*/ 	.byte	0x3f
	.zero		1


	//   ....[30]....
        /*0260*/ 	.word	0x00005ca0
        /*0264*/ 	.word	0x00000006
        /*0268*/ 	.word	0x00000000
        /*026c*/ 	.short	0x010a
        /*026e*/ 	.byte	0x3f
	.zero		1


	//   ....[31]....
        /*0270*/ 	.word	0x00005d30
        /*0274*/ 	.word	0x00000009
        /*0278*/ 	.word	0x00000000
        /*027c*/ 	.short	0x010a
        /*027e*/ 	.byte	0x3f
	.zero		1


	//   ....[32]....
        /*0280*/ 	.word	0x00005dc0
        /*0284*/ 	.word	0x00000006
        /*0288*/ 	.word	0x00000000
        /*028c*/ 	.short	0x010a
        /*028e*/ 	.byte	0x3f
	.zero		1


	//   ....[33]....
        /*0290*/ 	.word	0x00005e50
        /*0294*/ 	.word	0x00000009
        /*0298*/ 	.word	0x00000000
        /*029c*/ 	.short	0x010a
        /*029e*/ 	.byte	0x3f
	.zero		1


	//   ....[34]....
        /*02a0*/ 	.word	0x00005ee0
        /*02a4*/ 	.word	0x00000006
        /*02a8*/ 	.word	0x00000000
        /*02ac*/ 	.short	0x010a
        /*02ae*/ 	.byte	0x3f
	.zero		1


	//   ....[35]....
        /*02b0*/ 	.word	0x00005f70
        /*02b4*/ 	.word	0x00000009
        /*02b8*/ 	.word	0x00000000
        /*02bc*/ 	.short	0x010a
        /*02be*/ 	.byte	0x3f
	.zero		1


	//   ....[36]....
        /*02c0*/ 	.word	0x00006000
        /*02c4*/ 	.word	0x00000003
        /*02c8*/ 	.word	0x00000000
        /*02cc*/ 	.short	0x010a
        /*02ce*/ 	.byte	0x3f
	.zero		1


	//   ....[37]....
        /*02d0*/ 	.word	0x00006060
        /*02d4*/ 	.word	0x00000003
        /*02d8*/ 	.word	0x00000000
        /*02dc*/ 	.short	0x010a
        /*02de*/ 	.byte	0x3f
	.zero		1


	//   ....[38]....
        /*02e0*/ 	.word	0x000060c0
        /*02e4*/ 	.word	0x00000004
        /*02e8*/ 	.word	0x00000000
        /*02ec*/ 	.short	0x010a
        /*02ee*/ 	.byte	0x3f
	.zero		1


	//   ....[39]....
        /*02f0*/ 	.word	0x00006190
        /*02f4*/ 	.word	0x0000000e
        /*02f8*/ 	.word	0x00000048
        /*02fc*/ 	.short	0x010a
        /*02fe*/ 	.byte	0x3f
	.zero		1


	//   ....[40]....
        /*0300*/ 	.word	0x00006260
        /*0304*/ 	.word	0x00000007
        /*0308*/ 	.word	0x00000000
        /*030c*/ 	.short	0x010a
        /*030e*/ 	.byte	0x3f
	.zero		1


	//   ....[41]....
        /*0310*/ 	.word	0x000062b0
        /*0314*/ 	.word	0x00000009
        /*0318*/ 	.word	0x00000000
        /*031c*/ 	.short	0x010a
        /*031e*/ 	.byte	0x3f
	.zero		1


	//   ....[42]....
        /*0320*/ 	.word	0x00006300
        /*0324*/ 	.word	0x00000006
        /*0328*/ 	.word	0x00000000
        /*032c*/ 	.short	0x010a
        /*032e*/ 	.byte	0x3f
	.zero		1


	//   ....[43]....
        /*0330*/ 	.word	0x00006350
        /*0334*/ 	.word	0x00000009
        /*0338*/ 	.word	0x00000000
        /*033c*/ 	.short	0x010a
        /*033e*/ 	.byte	0x3f
	.zero		1


	//   ....[44]....
        /*0340*/ 	.word	0x000063a0
        /*0344*/ 	.word	0x00000006
        /*0348*/ 	.word	0x00000000
        /*034c*/ 	.short	0x010a
        /*034e*/ 	.byte	0x3f
	.zero		1


	//   ....[45]....
        /*0350*/ 	.word	0x000063f0
        /*0354*/ 	.word	0x00000009
        /*0358*/ 	.word	0x00000000
        /*035c*/ 	.short	0x010a
        /*035e*/ 	.byte	0x3f
	.zero		1


	//   ....[46]....
        /*0360*/ 	.word	0x00006440
        /*0364*/ 	.word	0x00000006
        /*0368*/ 	.word	0x00000000
        /*036c*/ 	.short	0x010a
        /*036e*/ 	.byte	0x3f
	.zero		1


	//   ....[47]....
        /*0370*/ 	.word	0x00006490
        /*0374*/ 	.word	0x00000009
        /*0378*/ 	.word	0x00000000
        /*037c*/ 	.short	0x010a
        /*037e*/ 	.byte	0x3f
	.zero		1


	//----- nvinfo : EIATTR_NUM_MBARRIERS
	.align		4
.L_35:
        /*0380*/ 	.byte	0x03, 0x38
        /*0382*/ 	.short	0x0014


	//----- nvinfo : EIATTR_EXIT_INSTR_OFFSETS
	.align		4
        /*0384*/ 	.byte	0x04, 0x1c
        /*0386*/ 	.short	(.L_37 - .L_36)


	//   ....[0]....
.L_36:
        /*0388*/ 	.word	0x000006b0


	//   ....[1]....
        /*038c*/ 	.word	0x00000f70


	//   ....[2]....
        /*0390*/ 	.word	0x000046e0


	//   ....[3]....
        /*0394*/ 	.word	0x00004d10


	//   ....[4]....
        /*0398*/ 	.word	0x00006050


	//----- nvinfo : EIATTR_MAX_THREADS
	.align		4
.L_37:
        /*039c*/ 	.byte	0x04, 0x05
        /*039e*/ 	.short	(.L_39 - .L_38)
.L_38:
        /*03a0*/ 	.word	0x00000180
        /*03a4*/ 	.word	0x00000001
        /*03a8*/ 	.word	0x00000001


	//----- nvinfo : EIATTR_CRS_STACK_SIZE
	.align		4
.L_39:
        /*03ac*/ 	.byte	0x04, 0x1e
        /*03ae*/ 	.short	(.L_41 - .L_40)
.L_40:
        /*03b0*/ 	.word	0x00000000


	//----- nvinfo : EIATTR_CBANK_PARAM_SIZE
	.align		4
.L_41:
        /*03b4*/ 	.byte	0x03, 0x19
        /*03b6*/ 	.short	0x0470


	//----- nvinfo : EIATTR_PARAM_CBANK
	.align		4
        /*03b8*/ 	.byte	0x04, 0x0a
        /*03ba*/ 	.short	(.L_43 - .L_42)
	.align		4
.L_42:
        /*03bc*/ 	.word	index@(.nv.constant0._ZN7cutlass13device_kernelINS_4gemm6kernel13GemmUniversalIN4cute5tupleIJiiiiEEENS1_10collective13CollectiveMmaINS1_34MainloopSm90TmaGmmaWarpSpecializedILi9ENS5_IJNS4_1CILi1EEESB_SB_EEENS1_35KernelTmaWarpSpecializedCooperativeEEENS5_IJNSA_ILi128EEENSA_ILi64EEESG_EEENS_10bfloat16_tENS5_IJSB_llEEESI_SJ_NS4_8TiledMMAINS4_8MMA_AtomIJNS4_4SM904GMMA27MMA_64x64x16_F32BF16BF16_SSILNSN_5MajorE1ELSP_1ELNSN_7ScaleInE1ELSQ_1EEEEEENS4_6LayoutINS5_IJNSA_ILi2EEESB_SB_EEENS5_IJSB_NSA_ILi0EEESW_EEEEENS5_IJNS4_10UnderscoreESZ_SZ_EEEEENS4_13SM90_TMA_LOADENS4_14ComposedLayoutINS4_7SwizzleILi3ELi4ELi3EEENS4_18smem_ptr_flag_bitsILi16EEENST_INS5_IJSG_NSA_ILi8EEEEEENS5_IJSB_SG_EEEEEEEvNS4_8identityES12_S1C_vS1D_EENS_8epilogue10collective6detail29Sm90TmaWarpSpecializedAdapterINS1G_15DefaultEpilogueISI_NS5_IJlSB_lEEES1K_NS1F_6thread17LinearCombinationISI_Li1EffLNS1L_9ScaleType4KindE0ELNS_15FloatRoundStyleE2ESI_EENS1_15EpilogueDefaultEEEEEvvEEEEvNT_6ParamsE)
        /*03c0*/ 	.short	0x0210
        /*03c2*/ 	.short	0x0470


	//----- nvinfo : EIATTR_SW_WAR
	.align		4
.L_43:
        /*03c4*/ 	.byte	0x04, 0x36
        /*03c6*/ 	.short	(.L_45 - .L_44)
.L_44:
        /*03c8*/ 	.word	0x00000008
.L_45:


//--------------------- .nv.callgraph             --------------------------
	.section	.nv.callgraph,"",@"SHT_CUDA_CALLGRAPH"
	.align	4
	.sectionentsize	8
	.align		4
        /*0000*/ 	.word	0x00000000
	.align		4
        /*0004*/ 	.word	0xffffffff
	.align		4
        /*0008*/ 	.word	index@(_ZN7cutlass13device_kernelINS_4gemm6kernel13GemmUniversalIN4cute5tupleIJiiiiEEENS1_10collective13CollectiveMmaINS1_34MainloopSm90TmaGmmaWarpSpecializedILi9ENS5_IJNS4_1CILi1EEESB_SB_EEENS1_35KernelTmaWarpSpecializedCooperativeEEENS5_IJNSA_ILi128EEENSA_ILi64EEESG_EEENS_10bfloat16_tENS5_IJSB_llEEESI_SJ_NS4_8TiledMMAINS4_8MMA_AtomIJNS4_4SM904GMMA27MMA_64x64x16_F32BF16BF16_SSILNSN_5MajorE1ELSP_1ELNSN_7ScaleInE1ELSQ_1EEEEEENS4_6LayoutINS5_IJNSA_ILi2EEESB_SB_EEENS5_IJSB_NSA_ILi0EEESW_EEEEENS5_IJNS4_10UnderscoreESZ_SZ_EEEEENS4_13SM90_TMA_LOADENS4_14ComposedLayoutINS4_7SwizzleILi3ELi4ELi3EEENS4_18smem_ptr_flag_bitsILi16EEENST_INS5_IJSG_NSA_ILi8EEEEEENS5_IJSB_SG_EEEEEEEvNS4_8identityES12_S1C_vS1D_EENS_8epilogue10collective6detail29Sm90TmaWarpSpecializedAdapterINS1G_15DefaultEpilogueISI_NS5_IJlSB_lEEES1K_NS1F_6thread17LinearCombinationISI_Li1EffLNS1L_9ScaleType4KindE0ELNS_15FloatRoundStyleE2ESI_EENS1_15EpilogueDefaultEEEEEvvEEEEvNT_6ParamsE)
	.align		4
        /*000c*/ 	.word	index@(__assertfail)
	.align		4
        /*0010*/ 	.word	0x00000000
	.align		4
        /*0014*/ 	.word	0xfffffffe
	.align		4
        /*0018*/ 	.word	0x00000000
	.align		4
        /*001c*/ 	.word	0xfffffffd
	.align		4
        /*0020*/ 	.word	0x00000000
	.align		4
        /*0024*/ 	.word	0xfffffffc


//--------------------- .nv.constant4             --------------------------
	.section	.nv.constant4,"a",@progbits
	.align	8
	.align		8
.nv.constant4:
        /*0000*/ 	.dword	__assertfail
	.align		8
        /*0008*/ 	.dword	__unnamed_1
	.align		8
        /*0010*/ 	.dword	_ZN40_INTERNAL_40f18a99_4_k_cu_8eca34be_219744cuda3std3__45__cpo5beginE
	.align		8
        /*0018*/ 	.dword	_ZN40_INTERNAL_40f18a99_4_k_cu_8eca34be_219744cuda3std3__45__cpo3endE
	.align		8
        /*0020*/ 	.dword	_ZN40_INTERNAL_40f18a99_4_k_cu_8eca34be_219744cuda3std3__45__cpo6cbeginE
	.align		8
        /*0028*/ 	.dword	_ZN40_INTERNAL_40f18a99_4_k_cu_8eca34be_219744cuda3std3__45__cpo4cendE
	.align		8
        /*0030*/ 	.dword	_ZN40_INTERNAL_40f18a99_4_k_cu_8eca34be_219744cuda3std3__442_GLOBAL__N__40f18a99_4_k_cu_8eca34be_219746ignoreE
	.align		8
        /*0038*/ 	.dword	_ZN40_INTERNAL_40f18a99_4_k_cu_8eca34be_219744cuda3std3__419piecewise_constructE
	.align		8
        /*0040*/ 	.dword	_ZN40_INTERNAL_40f18a99_4_k_cu_8eca34be_219744cuda3std3__48in_placeE
	.align		8
        /*0048*/ 	.dword	_ZN40_INTERNAL_40f18a99_4_k_cu_8eca34be_219744cuda3std6ranges3__45__cpo4swapE
	.align		8
        /*0050*/ 	.dword	_ZN40_INTERNAL_40f18a99_4_k_cu_8eca34be_219744cuda3std6ranges3__45__cpo9iter_moveE
	.align		8
        /*0058*/ 	.dword	_ZN40_INTERNAL_40f18a99_4_k_cu_8eca34be_219744cute7productE
	.align		8
        /*0060*/ 	.dword	_ZN40_INTERNAL_40f18a99_4_k_cu_8eca34be_219744cute1_E
	.align		8
        /*0068*/ 	.dword	$str$22
	.align		8
        /*0070*/ 	.dword	$str$23


//--------------------- .text._ZN7cutlass13device_kernelINS_4gemm6kernel13GemmUniversalIN4cute5tupleIJiiiiEEENS1_10collective13CollectiveMmaINS1_34MainloopSm90TmaGmmaWarpSpecializedILi9ENS5_IJNS4_1CILi1EEESB_SB_EEENS1_35KernelTmaWarpSpecializedCooperativeEEENS5_IJNSA_ILi128EEENSA_ILi64EEESG_EEENS_10bfloat16_tENS5_IJSB_llEEESI_SJ_NS4_8TiledMMAINS4_8MMA_AtomIJNS4_4SM904GMMA27MMA_64x64x16_F32BF16BF16_SSILNSN_5MajorE1ELSP_1ELNSN_7ScaleInE1ELSQ_1EEEEEENS4_6LayoutINS5_IJNSA_ILi2EEESB_SB_EEENS5_IJSB_NSA_ILi0EEESW_EEEEENS5_IJNS4_10UnderscoreESZ_SZ_EEEEENS4_13SM90_TMA_LOADENS4_14ComposedLayoutINS4_7SwizzleILi3ELi4ELi3EEENS4_18smem_ptr_flag_bitsILi16EEENST_INS5_IJSG_NSA_ILi8EEEEEENS5_IJSB_SG_EEEEEEEvNS4_8identityES12_S1C_vS1D_EENS_8epilogue10collective6detail29Sm90TmaWarpSpecializedAdapterINS1G_15DefaultEpilogueISI_NS5_IJlSB_lEEES1K_NS1F_6thread17LinearCombinationISI_Li1EffLNS1L_9ScaleType4KindE0ELNS_15FloatRoundStyleE2ESI_EENS1_15EpilogueDefaultEEEEEvvEEEEvNT_6ParamsE --------------------------
	.section	.text._ZN7cutlass13device_kernelINS_4gemm6kernel13GemmUniversalIN4cute5tupleIJiiiiEEENS1_10collective13CollectiveMmaINS1_34MainloopSm90TmaGmmaWarpSpecializedILi9ENS5_IJNS4_1CILi1EEESB_SB_EEENS1_35KernelTmaWarpSpecializedCooperativeEEENS5_IJNSA_ILi128EEENSA_ILi64EEESG_EEENS_10bfloat16_tENS5_IJSB_llEEESI_SJ_NS4_8TiledMMAINS4_8MMA_AtomIJNS4_4SM904GMMA27MMA_64x64x16_F32BF16BF16_SSILNSN_5MajorE1ELSP_1ELNSN_7ScaleInE1ELSQ_1EEEEEENS4_6LayoutINS5_IJNSA_ILi2EEESB_SB_EEENS5_IJSB_NSA_ILi0EEESW_EEEEENS5_IJNS4_10UnderscoreESZ_SZ_EEEEENS4_13SM90_TMA_LOADENS4_14ComposedLayoutINS4_7SwizzleILi3ELi4ELi3EEENS4_18smem_ptr_flag_bitsILi16EEENST_INS5_IJSG_NSA_ILi8EEEEEENS5_IJSB_SG_EEEEEEEvNS4_8identityES12_S1C_vS1D_EENS_8epilogue10collective6detail29Sm90TmaWarpSpecializedAdapterINS1G_15DefaultEpilogueISI_NS5_IJlSB_lEEES1K_NS1F_6thread17LinearCombinationISI_Li1EffLNS1L_9ScaleType4KindE0ELNS_15FloatRoundStyleE2ESI_EENS1_15EpilogueDefaultEEEEEvvEEEEvNT_6ParamsE,"ax",@progbits
	.align	128
.text._ZN7cutlass13device_kernelINS_4gemm6kernel13GemmUniversalIN4cute5tupleIJiiiiEEENS1_10collective13CollectiveMmaINS1_34MainloopSm90TmaGmmaWarpSpecializedILi9ENS5_IJNS4_1CILi1EEESB_SB_EEENS1_35KernelTmaWarpSpecializedCooperativeEEENS5_IJNSA_ILi128EEENSA_ILi64EEESG_EEENS_10bfloat16_tENS5_IJSB_llEEESI_SJ_NS4_8TiledMMAINS4_8MMA_AtomIJNS4_4SM904GMMA27MMA_64x64x16_F32BF16BF16_SSILNSN_5MajorE1ELSP_1ELNSN_7ScaleInE1ELSQ_1EEEEEENS4_6LayoutINS5_IJNSA_ILi2EEESB_SB_EEENS5_IJSB_NSA_ILi0EEESW_EEEEENS5_IJNS4_10UnderscoreESZ_SZ_EEEEENS4_13SM90_TMA_LOADENS4_14ComposedLayoutINS4_7SwizzleILi3ELi4ELi3EEENS4_18smem_ptr_flag_bitsILi16EEENST_INS5_IJSG_NSA_ILi8EEEEEENS5_IJSB_SG_EEEEEEEvNS4_8identityES12_S1C_vS1D_EENS_8epilogue10collective6detail29Sm90TmaWarpSpecializedAdapterINS1G_15DefaultEpilogueISI_NS5_IJlSB_lEEES1K_NS1F_6thread17LinearCombinationISI_Li1EffLNS1L_9ScaleType4KindE0ELNS_15FloatRoundStyleE2ESI_EENS1_15EpilogueDefaultEEEEEvvEEEEvNT_6ParamsE:
        .type           _ZN7cutlass13device_kernelINS_4gemm6kernel13GemmUniversalIN4cute5tupleIJiiiiEEENS1_10collective13CollectiveMmaINS1_34MainloopSm90TmaGmmaWarpSpecializedILi9ENS5_IJNS4_1CILi1EEESB_SB_EEENS1_35KernelTmaWarpSpecializedCooperativeEEENS5_IJNSA_ILi128EEENSA_ILi64EEESG_EEENS_10bfloat16_tENS5_IJSB_llEEESI_SJ_NS4_8TiledMMAINS4_8MMA_AtomIJNS4_4SM904GMMA27MMA_64x64x16_F32BF16BF16_SSILNSN_5MajorE1ELSP_1ELNSN_7ScaleInE1ELSQ_1EEEEEENS4_6LayoutINS5_IJNSA_ILi2EEESB_SB_EEENS5_IJSB_NSA_ILi0EEESW_EEEEENS5_IJNS4_10UnderscoreESZ_SZ_EEEEENS4_13SM90_TMA_LOADENS4_14ComposedLayoutINS4_7SwizzleILi3ELi4ELi3EEENS4_18smem_ptr_flag_bitsILi16EEENST_INS5_IJSG_NSA_ILi8EEEEEENS5_IJSB_SG_EEEEEEEvNS4_8identityES12_S1C_vS1D_EENS_8epilogue10collective6detail29Sm90TmaWarpSpecializedAdapterINS1G_15DefaultEpilogueISI_NS5_IJlSB_lEEES1K_NS1F_6thread17LinearCombinationISI_Li1EffLNS1L_9ScaleType4KindE0ELNS_15FloatRoundStyleE2ESI_EENS1_15EpilogueDefaultEEEEEvvEEEEvNT_6ParamsE,@function
        .size           _ZN7cutlass13device_kernelINS_4gemm6kernel13GemmUniversalIN4cute5tupleIJiiiiEEENS1_10collective13CollectiveMmaINS1_34MainloopSm90TmaGmmaWarpSpecializedILi9ENS5_IJNS4_1CILi1EEESB_SB_EEENS1_35KernelTmaWarpSpecializedCooperativeEEENS5_IJNSA_ILi128EEENSA_ILi64EEESG_EEENS_10bfloat16_tENS5_IJSB_llEEESI_SJ_NS4_8TiledMMAINS4_8MMA_AtomIJNS4_4SM904GMMA27MMA_64x64x16_F32BF16BF16_SSILNSN_5MajorE1ELSP_1ELNSN_7ScaleInE1ELSQ_1EEEEEENS4_6LayoutINS5_IJNSA_ILi2EEESB_SB_EEENS5_IJSB_NSA_ILi0EEESW_EEEEENS5_IJNS4_10UnderscoreESZ_SZ_EEEEENS4_13SM90_TMA_LOADENS4_14ComposedLayoutINS4_7SwizzleILi3ELi4ELi3EEENS4_18smem_ptr_flag_bitsILi16EEENST_INS5_IJSG_NSA_ILi8EEEEEENS5_IJSB_SG_EEEEEEEvNS4_8identityES12_S1C_vS1D_EENS_8epilogue10collective6detail29Sm90TmaWarpSpecializedAdapterINS1G_15DefaultEpilogueISI_NS5_IJlSB_lEEES1K_NS1F_6thread17LinearCombinationISI_Li1EffLNS1L_9ScaleType4KindE0ELNS_15FloatRoundStyleE2ESI_EENS1_15EpilogueDefaultEEEEEvvEEEEvNT_6ParamsE,(.L_x_141 - _ZN7cutlass13device_kernelINS_4gemm6kernel13GemmUniversalIN4cute5tupleIJiiiiEEENS1_10collective13CollectiveMmaINS1_34MainloopSm90TmaGmmaWarpSpecializedILi9ENS5_IJNS4_1CILi1EEESB_SB_EEENS1_35KernelTmaWarpSpecializedCooperativeEEENS5_IJNSA_ILi128EEENSA_ILi64EEESG_EEENS_10bfloat16_tENS5_IJSB_llEEESI_SJ_NS4_8TiledMMAINS4_8MMA_AtomIJNS4_4SM904GMMA27MMA_64x64x16_F32BF16BF16_SSILNSN_5MajorE1ELSP_1ELNSN_7ScaleInE1ELSQ_1EEEEEENS4_6LayoutINS5_IJNSA_ILi2EEESB_SB_EEENS5_IJSB_NSA_ILi0EEESW_EEEEENS5_IJNS4_10UnderscoreESZ_SZ_EEEEENS4_13SM90_TMA_LOADENS4_14ComposedLayoutINS4_7SwizzleILi3ELi4ELi3EEENS4_18smem_ptr_flag_bitsILi16EEENST_INS5_IJSG_NSA_ILi8EEEEEENS5_IJSB_SG_EEEEEEEvNS4_8identityES12_S1C_vS1D_EENS_8epilogue10collective6detail29Sm90TmaWarpSpecializedAdapterINS1G_15DefaultEpilogueISI_NS5_IJlSB_lEEES1K_NS1F_6thread17LinearCombinationISI_Li1EffLNS1L_9ScaleType4KindE0ELNS_15FloatRoundStyleE2ESI_EENS1_15EpilogueDefaultEEEEEvvEEEEvNT_6ParamsE)
        .other          _ZN7cutlass13device_kernelINS_4gemm6kernel13GemmUniversalIN4cute5tupleIJiiiiEEENS1_10collective13CollectiveMmaINS1_34MainloopSm90TmaGmmaWarpSpecializedILi9ENS5_IJNS4_1CILi1EEESB_SB_EEENS1_35KernelTmaWarpSpecializedCooperativeEEENS5_IJNSA_ILi128EEENSA_ILi64EEESG_EEENS_10bfloat16_tENS5_IJSB_llEEESI_SJ_NS4_8TiledMMAINS4_8MMA_AtomIJNS4_4SM904GMMA27MMA_64x64x16_F32BF16BF16_SSILNSN_5MajorE1ELSP_1ELNSN_7ScaleInE1ELSQ_1EEEEEENS4_6LayoutINS5_IJNSA_ILi2EEESB_SB_EEENS5_IJSB_NSA_ILi0EEESW_EEEEENS5_IJNS4_10UnderscoreESZ_SZ_EEEEENS4_13SM90_TMA_LOADENS4_14ComposedLayoutINS4_7SwizzleILi3ELi4ELi3EEENS4_18smem_ptr_flag_bitsILi16EEENST_INS5_IJSG_NSA_ILi8EEEEEENS5_IJSB_SG_EEEEEEEvNS4_8identityES12_S1C_vS1D_EENS_8epilogue10collective6detail29Sm90TmaWarpSpecializedAdapterINS1G_15DefaultEpilogueISI_NS5_IJlSB_lEEES1K_NS1F_6thread17LinearCombinationISI_Li1EffLNS1L_9ScaleType4KindE0ELNS_15FloatRoundStyleE2ESI_EENS1_15EpilogueDefaultEEEEEvvEEEEvNT_6ParamsE,@"STO_CUDA_ENTRY STV_DEFAULT"
_ZN7cutlass13device_kernelINS_4gemm6kernel13GemmUniversalIN4cute5tupleIJiiiiEEENS1_10collective13CollectiveMmaINS1_34MainloopSm90TmaGmmaWarpSpecializedILi9ENS5_IJNS4_1CILi1EEESB_SB_EEENS1_35KernelTmaWarpSpecializedCooperativeEEENS5_IJNSA_ILi128EEENSA_ILi64EEESG_EEENS_10bfloat16_tENS5_IJSB_llEEESI_SJ_NS4_8TiledMMAINS4_8MMA_AtomIJNS4_4SM904GMMA27MMA_64x64x16_F32BF16BF16_SSILNSN_5MajorE1ELSP_1ELNSN_7ScaleInE1ELSQ_1EEEEEENS4_6LayoutINS5_IJNSA_ILi2EEESB_SB_EEENS5_IJSB_NSA_ILi0EEESW_EEEEENS5_IJNS4_10UnderscoreESZ_SZ_EEEEENS4_13SM90_TMA_LOADENS4_14ComposedLayoutINS4_7SwizzleILi3ELi4ELi3EEENS4_18smem_ptr_flag_bitsILi16EEENST_INS5_IJSG_NSA_ILi8EEEEEENS5_IJSB_SG_EEEEEEEvNS4_8identityES12_S1C_vS1D_EENS_8epilogue10collective6detail29Sm90TmaWarpSpecializedAdapterINS1G_15DefaultEpilogueISI_NS5_IJlSB_lEEES1K_NS1F_6thread17LinearCombinationISI_Li1EffLNS1L_9ScaleType4KindE0ELNS_15FloatRoundStyleE2ESI_EENS1_15EpilogueDefaultEEEEEvvEEEEvNT_6ParamsE:
[----:B------:R-:W0:Y:S01]  /*0000*/  LDC R1, c[0x0][0x28] ;  /* 0x00000a00ff017b82 */ /* 0x000e220000000800 */
[----:B------:R-:W1:Y:S01]  /*0010*/  S2R R18, SR_TID.X ;  /* 0x0000000000127919 */ /* 0x000e620000002100 */
[----:B------:R-:W-:Y:S01]  /*0020*/  ELECT P0, URZ, PT ;  /* 0x00000000003f782f */ /* 0x000fe20003800000 */
[----:B------:R-:W-:Y:S01]  /*0030*/  BSSY B0, `(.L_x_0) ;  /* 0x000000f000007945 */ /* 0x000fe20003800000 */
[--C-:B-1----:R-:W-:Y:S02]  /*0040*/  SHF.R.U32.HI R0, RZ, 0x5, R18.reuse ;  /* 0x00000005ff007819 */ /* 0x102fe40000011612 */
[----:B------:R-:W-:-:S03]  /*0050*/  SHF.R.U32.HI R22, RZ, 0x7, R18 ;  /* 0x00000007ff167819 */ /* 0x000fc60000011612 */
[----:B------:R-:W1:Y:S04]  /*0060*/  SHFL.IDX PT, R5, R0, RZ, 0x1f ;  /* 0x00001fff00057589 */ /* 0x000e6800000e0000 */
[----:B------:R2:W3:Y:S01]  /*0070*/  SHFL.IDX PT, R8, R22, RZ, 0x1f ;  /* 0x00001fff16087589 */ /* 0x0004e200000e0000 */
[----:B-1----:R-:W-:-:S13]  /*0080*/  ISETP.NE.OR P0, PT, R5, RZ, !P0 ;  /* 0x000000ff0500720c */ /* 0x002fda0004705670 */
[----:B0-23--:R-:W-:Y:S05]  /*0090*/  @P0 BRA `(.L_x_1) ;  /* 0x0000000000200947 */ /* 0x00dfea0003800000 */
[----:B------:R-:W-:Y:S02]  /*00a0*/  ULDC.64 UR4, c[0x0][0x198] ;  /* 0x0000660000047ab9 */ /* 0x000fe40000000a00 */
[----:B------:R-:W-:Y:S02]  /*00b0*/  UIADD3 UR6, UP0, UR4, 0xf0, URZ ;  /* 0x000000f004067890 */ /* 0x000fe4000ff1e03f */
[----:B------:R-:W-:Y:S02]  /*00c0*/  UIADD3 UR4, UP1, UR4, 0x1f0, URZ ;  /* 0x000001f004047890 */ /* 0x000fe4000ff3e03f */
[----:B------:R-:W-:Y:S02]  /*00d0*/  UIADD3.X UR7, URZ, UR5, URZ, UP0, !UPT ;  /* 0x000000053f077290 */ /* 0x000fe400087fe43f */
[----:B------:R-:W-:-:S07]  /*00e0*/  UIADD3.X UR5, URZ, UR5, URZ, UP1, !UPT ;  /* 0x000000053f057290 */ /* 0x000fce0008ffe43f */
[----:B------:R0:W-:Y:S02]  /*00f0*/  UTMACCTL.PF [UR6] ;  /* 0x00000000060079b9 */ /* 0x0001e40008040000 */
[----:B------:R0:W-:Y:S02]  /*0100*/  UTMACCTL.PF [UR4] ;  /* 0x00000000040079b9 */ /* 0x0001e40008040000 */
[----:B0-----:R-:W-:Y:S01]  /*0110*/  NOP ;  /* 0x0000000000007918 */ /* 0x001fe20000000000 */
.L_x_1:
[----:B------:R-:W-:Y:S05]  /*0120*/  BSYNC B0 ;  /* 0x0000000000007941 */ /* 0x000fea0003800000 */
.L_x_0:
[----:B------:R-:W0:Y:S02]  /*0130*/  SHFL.IDX PT, R2, R0, RZ, 0x1f ;  /* 0x00001fff00027589 */ /* 0x000e2400000e0000 */
[----:B0-----:R-:W-:-:S13]  /*0140*/  ISETP.NE.AND P0, PT, R2, RZ, PT ;  /* 0x000000ff0200720c */ /* 0x001fda0003f05270 */
[----:B------:R-:W-:Y:S05]  /*0150*/  @P0 BRA `(.L_x_2) ;  /* 0x00000000008c0947 */ /* 0x000fea0003800000 */
[----:B------:R-:W-:Y:S01]  /*0160*/  ELECT P0, URZ, PT ;  /* 0x00000000003f782f */ /* 0x000fe20003800000 */
[----:B------:R-:W-:-:S12]  /*0170*/  BSSY B0, `(.L_x_2) ;  /* 0x0000021000007945 */ /* 0x000fd80003800000 */
[----:B------:R-:W-:Y:S05]  /*0180*/  @!P0 BRA `(.L_x_3) ;  /* 0x00000000007c8947 */ /* 0x000fea0003800000 */
[----:B------:R-:W0:Y:S01]  /*0190*/  S2UR UR8, SR_CgaCtaId ;  /* 0x00000000000879c3 */ /* 0x000e220000008800 */
[----:B------:R-:W-:Y:S01]  /*01a0*/  UMOV UR4, 0x400 ;  /* 0x0000040000047882 */ /* 0x000fe20000000000 */
[----:B------:R-:W-:Y:S01]  /*01b0*/  UMOV UR5, 0x1 ;  /* 0x0000000100057882 */ /* 0x000fe20000000000 */
[----:B------:R-:W-:Y:S02]  /*01c0*/  UMOV UR6, 0x100 ;  /* 0x0000010000067882 */ /* 0x000fe40000000000 */
[----:B------:R-:W-:-:S04]  /*01d0*/  UIADD3 UR6, -UR6, 0x100000, URZ ;  /* 0x0010000006067890 */ /* 0x000fc8000fffe13f */
[----:B------:R-:W-:Y:S02]  /*01e0*/  USHF.L.U32 UR7, UR6, 0xb, URZ ;  /* 0x0000000b06077899 */ /* 0x000fe4000800063f */
[----:B------:R-:W-:Y:S02]  /*01f0*/  USHF.L.U32 UR6, UR6, 0x1, URZ ;  /* 0x0000000106067899 */ /* 0x000fe4000800063f */
[----:B0-----:R-:W-:Y:S02]  /*0200*/  ULEA UR8, UR8, UR4, 0x18 ;  /* 0x0000000408087291 */ /* 0x001fe4000f8ec03f */
[----:B------:R-:W-:-:S04]  /*0210*/  UIADD3 UR4, -UR5, 0x100000, URZ ;  /* 0x0010000005047890 */ /* 0x000fc8000fffe13f */
[----:B------:R-:W-:Y:S02]  /*0220*/  USHF.L.U32 UR5, UR4, 0xb, URZ ;  /* 0x0000000b04057899 */ /* 0x000fe4000800063f */
[----:B------:R-:W-:Y:S01]  /*0230*/  USHF.L.U32 UR4, UR4, 0x1, URZ ;  /* 0x0000000104047899 */ /* 0x000fe2000800063f */
[----:B------:R-:W0:Y:S11]  /*0240*/  FENCE.VIEW.ASYNC.S ;  /* 0x00000000000073c6 */ /* 0x000e360000000000 */
[----:B0-----:R0:W1:Y:S01]  /*0250*/  SYNCS.EXCH.64 URZ, [UR8], UR4 ;  /* 0x00000004083f75b2 */ /* 0x0010620008000100 */
[----:B------:R0:W2:Y:S01]  /*0260*/  SYNCS.EXCH.64 URZ, [UR8+0x48], UR6 ;  /* 0x00004806083f75b2 */ /* 0x0000a20008000100 */
[----:B------:R0:W3:Y:S01]  /*0270*/  SYNCS.EXCH.64 URZ, [UR8+0x8], UR4 ;  /* 0x00000804083f75b2 */ /* 0x0000e20008000100 */
[----:B------:R0:W4:Y:S01]  /*0280*/  SYNCS.EXCH.64 URZ, [UR8+0x50], UR6 ;  /* 0x00005006083f75b2 */ /* 0x0001220008000100 */
[----:B------:R0:W0:Y:S01]  /*0290*/  SYNCS.EXCH.64 URZ, [UR8+0x10], UR4 ;  /* 0x00001004083f75b2 */ /* 0x0000220008000100 */
        /* <DEDUP_REMOVED lines=13> */
[----:B------:R-:W-:Y:S01]  /*0370*/  NOP ;  /* 0x0000000000007918 */ /* 0x000fe20000000000 */
.L_x_3:
[----:B0-----:R-:W-:Y:S05]  /*0380*/  BSYNC B0 ;  /* 0x0000000000007941 */ /* 0x001fea0003800000 */
.L_x_2:
[----:B------:R-:W0:Y:S01]  /*0390*/  SHFL.IDX PT, R0, R0, RZ, 0x1f ;  /* 0x00001fff00007589 */ /* 0x000e2200000e0000 */
[----:B------:R-:W-:Y:S01]  /*03a0*/  ELECT P0, URZ, PT ;  /* 0x00000000003f782f */ /* 0x000fe20003800000 */
[----:B------:R-:W5:Y:S01]  /*03b0*/  LDC R2, c[0x0][0x65c] ;  /* 0x00019700ff027b82 */ /* 0x000f620000000800 */
[----:B------:R-:W-:Y:S01]  /*03c0*/  SHF.R.S32.HI R6, RZ, 0x1f, R5 ;  /* 0x0000001fff067819 */ /* 0x000fe20000011405 */
[----:B------:R-:W1:Y:S01]  /*03d0*/  S2R R3, SR_CTAID.Y ;  /* 0x0000000000037919 */ /* 0x000e620000002600 */
[----:B------:R-:W-:Y:S01]  /*03e0*/  UMOV UR4, 0x20 ;  /* 0x0000002000047882 */ /* 0x000fe20000000000 */
[----:B------:R-:W-:Y:S01]  /*03f0*/  ISETP.NE.AND P2, PT, R8, RZ, PT ;  /* 0x000000ff0800720c */ /* 0x000fe20003f45270 */
[----:B------:R-:W-:Y:S01]  /*0400*/  NOP ;  /* 0x0000000000007918 */ /* 0x000fe20000000000 */
[----:B------:R-:W2:Y:S01]  /*0410*/  S2R R4, SR_CTAID.X ;  /* 0x0000000000047919 */ /* 0x000ea20000002500 */
[----:B------:R-:W-:Y:S01]  /*0420*/  LEA.HI R6, R6, R5, RZ, 0x2 ;  /* 0x0000000506067211 */ /* 0x000fe200078f10ff */
[----:B------:R-:W-:Y:S01]  /*0430*/  NOP ;  /* 0x0000000000007918 */ /* 0x000fe20000000000 */
[----:B0-----:R-:W-:-:S02]  /*0440*/  ISETP.NE.OR P0, PT, R0, RZ, !P0 ;  /* 0x000000ff0000720c */ /* 0x001fc40004705670 */
[----:B-----5:R-:W-:-:S04]  /*0450*/  ISETP.NE.AND P3, PT, R2, 0x1, PT ;  /* 0x000000010200780c */ /* 0x020fc80003f65270 */
[----:B------:R-:W-:Y:S02]  /*0460*/  P2R R0, PR, RZ, 0x8 ;  /* 0x00000008ff007803 */ /* 0x000fe40000000000 */
[----:B------:R-:W-:-:S05]  /*0470*/  LOP3.LUT R0, R6, 0xfffffffc, RZ, 0xc0, !PT ;  /* 0xfffffffc06007812 */ /* 0x000fca00078ec0ff */
[----:B------:R-:W-:Y:S01]  /*0480*/  VOTEU.ALL UP0, P0 ;  /* 0x00000000003f7886 */ /* 0x000fe20000000000 */
[----:B------:R-:W-:Y:S01]  /*0490*/  IMAD.IADD R0, R5, 0x1, -R0 ;  /* 0x0000000105007824 */ /* 0x000fe200078e0a00 */
[----:B------:R-:W2:Y:S01]  /*04a0*/  @P3 LDC R17, c[0x0][0x10] ;  /* 0x00000400ff113b82 */ /* 0x000ea20000000800 */
[----:B------:R-:W-:Y:S01]  /*04b0*/  VOTEU.ALL UP1, P0 ;  /* 0x00000000003f7886 */ /* 0x000fe20000020000 */
[----:B-1----:R-:W-:Y:S01]  /*04c0*/  @P3 IMAD.MOV.U32 R6, RZ, RZ, R3 ;  /* 0x000000ffff063224 */ /* 0x002fe200078e0003 */
[----:B------:R-:W-:Y:S01]  /*04d0*/  @!UP0 UMOV UR6, 0x400 ;  /* 0x0000040000068882 */ /* 0x000fe20000000000 */
[----:B------:R-:W-:-:S04]  /*04e0*/  @!UP0 UIADD3 UR4, -UR4, 0x100000, URZ ;  /* 0x0010000004048890 */ /* 0x000fc8000fffe13f */
[----:B------:R-:W-:Y:S02]  /*04f0*/  @!UP0 USHF.L.U32 UR5, UR4, 0xb, URZ ;  /* 0x0000000b04058899 */ /* 0x000fe4000800063f */
[----:B------:R-:W-:Y:S01]  /*0500*/  @!UP0 USHF.L.U32 UR4, UR4, 0x1, URZ ;  /* 0x0000000104048899 */ /* 0x000fe2000800063f */
[----:B------:R-:W-:Y:S02]  /*0510*/  @P3 IMAD.MOV.U32 R7, RZ, RZ, RZ ;  /* 0x000000ffff073224 */ /* 0x000fe400078e00ff */
[----:B------:R-:W-:Y:S01]  /*0520*/  IMAD.MOV.U32 R5, RZ, RZ, RZ ;  /* 0x000000ffff057224 */ /* 0x000fe200078e00ff */
[----:B------:R-:W0:Y:S01]  /*0530*/  @!UP0 S2UR UR7, SR_CgaCtaId ;  /* 0x00000000000789c3 */ /* 0x000e220000008800 */
[----:B------:R-:W-:-:S07]  /*0540*/  @P3 IMAD.MOV.U32 R11, RZ, RZ, RZ ;  /* 0x000000ffff0b3224 */ /* 0x000fce00078e00ff */
[----:B------:R-:W1:Y:S01]  /*0550*/  @!P3 LDC R9, c[0x0][0xc] ;  /* 0x00000300ff09bb82 */ /* 0x000e620000000800 */
[----:B--2---:R-:W-:-:S04]  /*0560*/  @P3 IMAD.WIDE.U32 R16, R4, R17, R6 ;  /* 0x0000001104103225 */ /* 0x004fc800078e0006 */
[----:B------:R-:W-:Y:S01]  /*0570*/  @P3 IMAD.IADD R17, R17, 0x1, R11 ;  /* 0x0000000111113824 */ /* 0x000fe200078e020b */
[----:B0-----:R-:W-:Y:S01]  /*0580*/  @!UP0 ULEA UR6, UR7, UR6, 0x18 ;  /* 0x0000000607068291 */ /* 0x001fe2000f8ec03f */
[----:B------:R-:W-:Y:S01]  /*0590*/  VOTEU.ALL UP0, P0 ;  /* 0x00000000003f7886 */ /* 0x000fe20000000000 */
[----:B------:R-:W-:-:S04]  /*05a0*/  ISETP.NE.AND P0, PT, R0, 0x3, PT ;  /* 0x000000030000780c */ /* 0x000fc80003f05270 */
[----:B------:R-:W-:Y:S01]  /*05b0*/  ISETP.EQ.OR P0, PT, R0, RZ, !P0 ;  /* 0x000000ff0000720c */ /* 0x000fe20004702670 */
[----:B-1----:R-:W-:-:S03]  /*05c0*/  @!P3 IMAD.WIDE.U32 R6, R9, R3, R4 ;  /* 0x000000030906b225 */ /* 0x002fc600078e0004 */
[C---:B------:R-:W-:Y:S01]  /*05d0*/  ISETP.EQ.AND P0, PT, R8.reuse, RZ, P0 ;  /* 0x000000ff0800720c */ /* 0x040fe20000702270 */
[----:B------:R-:W-:Y:S01]  /*05e0*/  VIADD R8, R8, 0xffffffff ;  /* 0xffffffff08087836 */ /* 0x000fe20000000000 */
[----:B------:R-:W0:Y:S02]  /*05f0*/  FENCE.VIEW.ASYNC.S ;  /* 0x00000000000073c6 */ /* 0x000e240000000000 */
[----:B0-----:R0:W3:Y:S01]  /*0600*/  @!UP0 SYNCS.EXCH.64 URZ, [UR6+0xa0], UR4 ;  /* 0x0000a004063f85b2 */ /* 0x0010e20008000100 */
[----:B------:R-:W-:Y:S01]  /*0610*/  @!P3 IMAD.MOV.U32 R16, RZ, RZ, R6 ;  /* 0x000000ffff10b224 */ /* 0x000fe200078e0006 */
[----:B------:R-:W-:Y:S01]  /*0620*/  SEL R19, RZ, 0x1, !P0 ;  /* 0x00000001ff137807 */ /* 0x000fe20004000000 */
[----:B------:R-:W-:Y:S01]  /*0630*/  @!P3 IMAD.MOV.U32 R17, RZ, RZ, R7 ;  /* 0x000000ffff11b224 */ /* 0x000fe200078e0007 */
[----:B------:R-:W-:-:S04]  /*0640*/  ISETP.GE.U32.AND P1, PT, R8, 0x2, PT ;  /* 0x000000020800780c */ /* 0x000fc80003f26070 */
[----:B------:R-:W-:Y:S01]  /*0650*/  SEL R19, R19, 0x2, P1 ;  /* 0x0000000213137807 */ /* 0x000fe20000800000 */
[----:B------:R0:W3:Y:S01]  /*0660*/  @!UP1 SYNCS.EXCH.64 URZ, [UR6+0xa8], UR4 ;  /* 0x0000a804063f95b2 */ /* 0x0000e20008000100 */
[----:B------:R-:W-:Y:S01]  /*0670*/  NOP ;  /* 0x0000000000007918 */ /* 0x000fe20000000000 */
[----:B---34-:R-:W-:Y:S06]  /*0680*/  BAR.SYNC.DEFER_BLOCKING 0x0 ;  /* 0x0000000000007b1d */ /* 0x018fec0000010000 */
[----:B------:R-:W-:Y:S05]  /*0690*/  @!P2 BRA `(.L_x_4) ;  /* 0x000000400014a947 */ /* 0x000fea0003800000 */
[----:B------:R-:W-:-:S13]  /*06a0*/  ISETP.GT.U32.AND P0, PT, R8, 0x1, PT ;  /* 0x000000010800780c */ /* 0x000fda0003f04070 */
[----:B0-----:R-:W-:Y:S05]  /*06b0*/  @P0 EXIT ;  /* 0x000000000000094d */ /* 0x001fea0003800000 */
[----:B------:R-:W-:Y:S01]  /*06c0*/  ULDC.64 UR4, c[0x0][0x650] ;  /* 0x0001940000047ab9 */ /* 0x000fe20000000a00 */
[----:B------:R-:W-:Y:S01]  /*06d0*/  PRMT R0, RZ, 0x7610, R0 ;  /* 0x00007610ff007816 */ /* 0x000fe20000000000 */
[----:B------:R-:W-:Y:S01]  /*06e0*/  IMAD.MOV.U32 R58, RZ, RZ, -0x1 ;  /* 0xffffffffff3a7424 */ /* 0x000fe200078e00ff */
[----:B------:R-:W-:Y:S01]  /*06f0*/  ISETP.GE.U32.AND P0, PT, R16, UR4, PT ;  /* 0x0000000410007c0c */ /* 0x000fe2000bf06070 */
[----:B------:R-:W-:Y:S02]  /*0700*/  IMAD.MOV.U32 R59, RZ, RZ, -0x1 ;  /* 0xffffffffff3b7424 */ /* 0x000fe400078e00ff */
[----:B------:R-:W-:Y:S01]  /*0710*/  IMAD.MOV.U32 R57, RZ, RZ, -0x1 ;  /* 0xffffffffff397424 */ /* 0x000fe200078e00ff */
[----:B------:R-:W-:-:S13]  /*0720*/  ISETP.GE.U32.AND.EX P0, PT, R17, UR5, PT, P0 ;  /* 0x0000000511007c0c */ /* 0x000fda000bf06100 */
[----:B------:R-:W-:Y:S05]  /*0730*/  @P0 BRA `(.L_x_5) ;  /* 0x0000000400540947 */ /* 0x000fea0003800000 */
[----:B------:R-:W0:Y:S01]  /*0740*/  LDC.64 R14, c[0x0][0x628] ;  /* 0x00018a00ff0e7b82 */ /* 0x000e220000000a00 */
[----:B------:R-:W-:Y:S02]  /*0750*/  IMAD.MOV.U32 R6, RZ, RZ, R16 ;  /* 0x000000ffff067224 */ /* 0x000fe400078e0010 */
[----:B------:R-:W-:-:S05]  /*0760*/  IMAD.MOV.U32 R7, RZ, RZ, R17 ;  /* 0x000000ffff077224 */ /* 0x000fca00078e0011 */
[----:B------:R-:W1:Y:S08]  /*0770*/  LDC R0, c[0x0][0x630] ;  /* 0x00018c00ff007b82 */ /* 0x000e700000000800 */
[----:B------:R-:W2:Y:S01]  /*0780*/  LDC.64 R20, c[0x0][0x620] ;  /* 0x00018800ff147b82 */ /* 0x000ea20000000a00 */
[----:B0-----:R-:W-:-:S04]  /*0790*/  ISETP.NE.U32.AND P0, PT, R14, RZ, PT ;  /* 0x000000ff0e00720c */ /* 0x001fc80003f05070 */
[----:B------:R-:W-:-:S13]  /*07a0*/  ISETP.NE.AND.EX P0, PT, R15, RZ, PT, P0 ;  /* 0x000000ff0f00720c */ /* 0x000fda0003f05300 */
[----:B-12---:R-:W-:Y:S05]  /*07b0*/  @!P0 BRA `(.L_x_6) ;  /* 0x0000000000288947 */ /* 0x006fea0003800000 */
[----:B------:R-:W0:Y:S02]  /*07c0*/  LDC R11, c[0x0][0x634] ;  /* 0x00018d00ff0b7b82 */ /* 0x000e240000000800 */
[----:B0-----:R-:W-:-:S05]  /*07d0*/  IADD3 R11, P0, R16, R11, RZ ;  /* 0x0000000b100b7210 */ /* 0x001fca0007f1e0ff */
[----:B------:R-:W-:-:S04]  /*07e0*/  IMAD.X R13, RZ, RZ, R17, P0 ;  /* 0x000000ffff0d7224 */ /* 0x000fc800000e0611 */
[----:B------:R-:W-:-:S04]  /*07f0*/  IMAD.WIDE.U32 R6, R13, R14, RZ ;  /* 0x0000000e0d067225 */ /* 0x000fc800078e00ff */
[----:B------:R-:W-:-:S04]  /*0800*/  IMAD.WIDE.U32 R8, P0, R11, R15, R6 ;  /* 0x0000000f0b087225 */ /* 0x000fc80007800006 */
[----:B------:R-:W-:-:S04]  /*0810*/  IMAD.WIDE.U32 R6, R11, R14, RZ ;  /* 0x0000000e0b067225 */ /* 0x000fc800078e00ff */
[----:B------:R-:W-:Y:S01]  /*0820*/  IMAD.X R11, RZ, RZ, RZ, P0 ;  /* 0x000000ffff0b7224 */ /* 0x000fe200000e06ff */
[----:B------:R-:W-:Y:S01]  /*0830*/  IADD3 RZ, P0, R7, R8, RZ ;  /* 0x0000000807ff7210 */ /* 0x000fe20007f1e0ff */
[----:B------:R-:W-:-:S04]  /*0840*/  IMAD.MOV.U32 R10, RZ, RZ, R9 ;  /* 0x000000ffff0a7224 */ /* 0x000fc800078e0009 */
[----:B------:R-:W-:-:S08]  /*0850*/  IMAD.WIDE.U32.X R6, R13, R15, R10, P0 ;  /* 0x0000000f0d067225 */ /* 0x000fd000000e040a */
.L_x_6:
[-CC-:B------:R-:W-:Y:S01]  /*0860*/  SHF.R.U64 R57, R6, R0.reuse, R7.reuse ;  /* 0x0000000006397219 */ /* 0x180fe20000001207 */
[----:B------:R-:W0:Y:S01]  /*0870*/  LDC R10, c[0x0][0x618] ;  /* 0x00018600ff0a7b82 */ /* 0x000e220000000800 */
[----:B------:R-:W-:Y:S01]  /*0880*/  SHF.R.U32.HI R5, RZ, R0, R7 ;  /* 0x00000000ff057219 */ /* 0x000fe20000011607 */
[----:B------:R-:W-:Y:S01]  /*0890*/  ULDC UR4, c[0x0][0x150] ;  /* 0x0000540000047ab9 */ /* 0x000fe20000000800 */
[----:B------:R-:W-:Y:S02]  /*08a0*/  IADD3 R9, P0, RZ, -R57, RZ ;  /* 0x80000039ff097210 */ /* 0x000fe40007f1e0ff */
[----:B------:R-:W-:-:S03]  /*08b0*/  I2FP.F32.U32 R0, R4 ;  /* 0x0000000400007245 */ /* 0x000fc60000201000 */
[----:B------:R-:W1:Y:S01]  /*08c0*/  LDC.64 R28, c[0x0][0x640] ;  /* 0x00019000ff1c7b82 */ /* 0x000e620000000a00 */
[----:B------:R-:W-:Y:S02]  /*08d0*/  IMAD.X R11, RZ, RZ, ~R5, P0 ;  /* 0x000000ffff0b7224 */ /* 0x000fe400000e0e05 */
[----:B------:R-:W-:Y:S01]  /*08e0*/  FMUL R0, R0, UR4 ;  /* 0x0000000400007c20 */ /* 0x000fe20008400000 */
[----:B------:R-:W-:Y:S01]  /*08f0*/  IMAD.WIDE.U32 R6, R9, R20, R16 ;  /* 0x0000001409067225 */ /* 0x000fe200078e0010 */
[----:B------:R-:W-:-:S03]  /*0900*/  ULDC UR4, c[0x0][0x154] ;  /* 0x0000550000047ab9 */ /* 0x000fc60000000800 */
[----:B------:R-:W-:Y:S01]  /*0910*/  IMAD R8, R11, R20, RZ ;  /* 0x000000140b087224 */ /* 0x000fe200078e02ff */
[----:B------:R-:W2:Y:S01]  /*0920*/  LDC R5, c[0x0][0x144] ;  /* 0x00005100ff057b82 */ /* 0x000ea20000000800 */
[----:B------:R-:W3:Y:S02]  /*0930*/  F2I.U32.TRUNC.NTZ R0, R0 ;  /* 0x0000000000007305 */ /* 0x000ee4000020f000 */
[----:B------:R-:W-:-:S04]  /*0940*/  IMAD R9, R9, R21, R8 ;  /* 0x0000001509097224 */ /* 0x000fc800078e0208 */
[----:B------:R-:W-:Y:S01]  /*0950*/  IMAD.IADD R7, R7, 0x1, R9 ;  /* 0x0000000107077824 */ /* 0x000fe200078e0209 */
[----:B------:R-:W4:Y:S01]  /*0960*/  LDC R12, c[0x0][0x608] ;  /* 0x00018200ff0c7b82 */ /* 0x000f220000000800 */
[----:B------:R-:W-:-:S03]  /*0970*/  IMAD.MOV.U32 R9, RZ, RZ, -0x1 ;  /* 0xffffffffff097424 */ /* 0x000fc600078e00ff */
[-CC-:B0-----:R-:W-:Y:S02]  /*0980*/  SHF.R.U64 R20, R6, R10.reuse, R7.reuse ;  /* 0x0000000a06147219 */ /* 0x181fe40000001207 */
[----:B------:R-:W-:Y:S02]  /*0990*/  I2FP.F32.U32 R6, R3 ;  /* 0x0000000300067245 */ /* 0x000fe40000201000 */
[----:B------:R-:W0:Y:S01]  /*09a0*/  LDC R26, c[0x0][0x658] ;  /* 0x00019600ff1a7b82 */ /* 0x000e220000000800 */
[----:B-1----:R-:W-:Y:S01]  /*09b0*/  ISETP.NE.U32.AND P0, PT, R28, RZ, PT ;  /* 0x000000ff1c00720c */ /* 0x002fe20003f05070 */
[----:B---3--:R-:W-:Y:S01]  /*09c0*/  IMAD.MOV R8, RZ, RZ, -R0 ;  /* 0x000000ffff087224 */ /* 0x008fe200078e0a00 */
[----:B------:R-:W-:Y:S01]  /*09d0*/  SHF.R.U32.HI R7, RZ, R10, R7 ;  /* 0x0000000aff077219 */ /* 0x000fe20000011607 */
[----:B------:R-:W-:Y:S01]  /*09e0*/  FMUL R6, R6, UR4 ;  /* 0x0000000406067c20 */ /* 0x000fe20008400000 */
[----:B------:R-:W-:-:S03]  /*09f0*/  ISETP.NE.AND.EX P0, PT, R29, RZ, PT, P0 ;  /* 0x000000ff1d00720c */ /* 0x000fc60003f05300 */
[----:B------:R-:W1:Y:S01]  /*0a00*/  LDC R14, c[0x0][0x148] ;  /* 0x00005200ff0e7b82 */ /* 0x000e620000000800 */
[----:B--2---:R-:W-:-:S07]  /*0a10*/  IMAD R0, R5, R8, R4 ;  /* 0x0000000805007224 */ /* 0x004fce00078e0204 */
[----:B------:R-:W2:Y:S01]  /*0a20*/  LDC R24, c[0x0][0x600] ;  /* 0x00018000ff187b82 */ /* 0x000ea20000000800 */
[-CC-:B----4-:R-:W-:Y:S02]  /*0a30*/  SHF.R.U64 R30, R20, R12.reuse, R7.reuse ;  /* 0x0000000c141e7219 */ /* 0x190fe40000001207 */
[----:B------:R-:W-:Y:S01]  /*0a40*/  SHF.R.U32.HI R5, RZ, R12, R7 ;  /* 0x0000000cff057219 */ /* 0x000fe20000011607 */
[----:B------:R-:W-:Y:S01]  /*0a50*/  IMAD.MOV.U32 R7, RZ, RZ, 0x1 ;  /* 0x00000001ff077424 */ /* 0x000fe200078e00ff */
[----:B------:R3:W4:Y:S03]  /*0a60*/  F2I.U32.TRUNC.NTZ R12, R6 ;  /* 0x00000006000c7305 */ /* 0x000726000020f000 */
[----:B------:R-:W1:Y:S01]  /*0a70*/  LDC R15, c[0x0][0x648] ;  /* 0x00019200ff0f7b82 */ /* 0x000e620000000800 */
[-C--:B0-----:R-:W-:Y:S02]  /*0a80*/  SHF.L.U32 R4, R9, R26.reuse, RZ ;  /* 0x0000001a09047219 */ /* 0x081fe400000006ff */
[----:B------:R-:W-:-:S02]  /*0a90*/  SHF.R.U64 R32, R30, R26, R5 ;  /* 0x0000001a1e207219 */ /* 0x000fc40000001205 */
[----:B------:R-:W-:Y:S02]  /*0aa0*/  LOP3.LUT R11, RZ, R4, RZ, 0x33, !PT ;  /* 0x00000004ff0b7212 */ /* 0x000fe400078e33ff */
[-C--:B------:R-:W-:Y:S01]  /*0ab0*/  SHF.R.U32.HI R5, RZ, R26.reuse, R5 ;  /* 0x0000001aff057219 */ /* 0x080fe20000011605 */
[----:B------:R-:W0:Y:S01]  /*0ac0*/  LDC R21, c[0x0][0x638] ;  /* 0x00018e00ff157b82 */ /* 0x000e220000000800 */
[----:B------:R-:W-:Y:S01]  /*0ad0*/  SHF.L.U32 R10, R7, R26, RZ ;  /* 0x0000001a070a7219 */ /* 0x000fe200000006ff */
[----:B------:R-:W-:-:S06]  /*0ae0*/  IMAD.MOV.U32 R4, RZ, RZ, R32 ;  /* 0x000000ffff047224 */ /* 0x000fcc00078e0020 */
[----:B------:R-:W0:Y:S01]  /*0af0*/  LDC R58, c[0x0][0x610] ;  /* 0x00018400ff3a7b82 */ /* 0x000e220000000800 */
[----:B---34-:R-:W-:Y:S05]  /*0b00*/  @!P0 BRA `(.L_x_7) ;  /* 0x0000000000288947 */ /* 0x018fea0003800000 */
[----:B------:R-:W3:Y:S02]  /*0b10*/  LDC R9, c[0x0][0x64c] ;  /* 0x00019300ff097b82 */ /* 0x000ee40000000800 */
[----:B---3--:R-:W-:-:S05]  /*0b20*/  IADD3 R9, P0, R32, R9, RZ ;  /* 0x0000000920097210 */ /* 0x008fca0007f1e0ff */
        /* <DEDUP_REMOVED lines=8> */
.L_x_7:
[----:B-1----:R-:W-:Y:S01]  /*0bb0*/  SHF.R.U64 R4, R4, R15, R5 ;  /* 0x0000000f04047219 */ /* 0x002fe20000001205 */
[----:B--2---:R-:W-:Y:S01]  /*0bc0*/  VIADD R5, R24, 0xffffffff ;  /* 0xffffffff18057836 */ /* 0x004fe20000000000 */
[----:B------:R-:W-:Y:S01]  /*0bd0*/  LOP3.LUT R11, R30, R11, RZ, 0xc0, !PT ;  /* 0x0000000b1e0b7212 */ /* 0x000fe200078ec0ff */
[----:B------:R-:W-:Y:S02]  /*0be0*/  IMAD.MOV R12, RZ, RZ, -R12 ;  /* 0x000000ffff0c7224 */ /* 0x000fe400078e0a0c */
[----:B------:R-:W-:Y:S01]  /*0bf0*/  IMAD.MOV R6, RZ, RZ, -R4 ;  /* 0x000000ffff067224 */ /* 0x000fe200078e0a04 */
[----:B------:R-:W-:Y:S01]  /*0c00*/  LOP3.LUT R5, R20, R5, RZ, 0xc0, !PT ;  /* 0x0000000514057212 */ /* 0x000fe200078ec0ff */
[----:B------:R-:W-:Y:S02]  /*0c10*/  @P3 IMAD R0, R14, R12, R3 ;  /* 0x0000000c0e003224 */ /* 0x000fe400078e0203 */
[----:B------:R-:W-:Y:S02]  /*0c20*/  IMAD R11, R10, R4, R11 ;  /* 0x000000040a0b7224 */ /* 0x000fe400078e020b */
[----:B0-----:R-:W-:-:S02]  /*0c30*/  IMAD R3, R6, R21, R32 ;  /* 0x0000001506037224 */ /* 0x001fc400078e0220 */
[----:B------:R-:W-:Y:S02]  /*0c40*/  IMAD R58, R11, R58, R0 ;  /* 0x0000003a0b3a7224 */ /* 0x000fe400078e0200 */
[----:B------:R-:W-:Y:S02]  /*0c50*/  IMAD R3, R3, R24, R5 ;  /* 0x0000001803037224 */ /* 0x000fe400078e0205 */
[----:B------:R-:W-:-:S03]  /*0c60*/  IMAD.MOV.U32 R0, RZ, RZ, 0x1 ;  /* 0x00000001ff007424 */ /* 0x000fc600078e00ff */
[----:B------:R-:W-:Y:S02]  /*0c70*/  SEL R59, R3, R58, !P3 ;  /* 0x0000003a033b7207 */ /* 0x000fe40005800000 */
[----:B------:R-:W-:-:S07]  /*0c80*/  SEL R58, R58, R3, !P3 ;  /* 0x000000033a3a7207 */ /* 0x000fce0005800000 */
.L_x_5:
[----:B------:R-:W-:-:S08]  /*0c90*/  NOP ;  /* 0x0000000000007918 */ /* 0x000fd00000000000 */
[----:B------:R-:W0:Y:S02]  /*0ca0*/  USETMAXREG.TRY_ALLOC.CTAPOOL UP0, 0xe8 ;  /* 0x000000e8000079c8 */ /* 0x000e240008000600 */
[----:B0-----:R-:W-:-:S13]  /*0cb0*/  PLOP3.LUT P0, PT, PT, PT, UP0, 0x80, 0x0 ;  /* 0x000000000000781c */ /* 0x001fda0003f0f008 */
[----:B------:R-:W-:Y:S05]  /*0cc0*/  @!P0 BRA `(.L_x_5) ;  /* 0xfffffffc00f08947 */ /* 0x000fea000383ffff */
[----:B------:R-:W-:Y:S01]  /*0cd0*/  ULDC.64 UR4, c[0x0][0x598] ;  /* 0x0001660000047ab9 */ /* 0x000fe20000000a00 */
[----:B------:R-:W-:Y:S01]  /*0ce0*/  ULDC.64 UR36, c[0x0][0x208] ;  /* 0x0000820000247ab9 */ /* 0x000fe20000000a00 */
[----:B------:R-:W-:-:S04]  /*0cf0*/  ISETP.NE.U32.AND P0, PT, RZ, UR4, PT ;  /* 0x00000004ff007c0c */ /* 0x000fc8000bf05070 */
[----:B------:R-:W-:-:S13]  /*0d00*/  ISETP.NE.AND.EX P0, PT, RZ, UR5, PT, P0 ;  /* 0x00000005ff007c0c */ /* 0x000fda000bf05300 */
[----:B------:R-:W-:Y:S05]  /*0d10*/  @!P0 BRA `(.L_x_8) ;  /* 0x00000000001c8947 */ /* 0x000fea0003800000 */
[----:B------:R-:W0:Y:S02]  /*0d20*/  LDC.64 R4, c[0x0][0x598] ;  /* 0x00016600ff047b82 */ /* 0x000e240000000a00 */
[----:B0-----:R-:W2:Y:S02]  /*0d30*/  LDG.E.64 R4, desc[UR36][R4.64] ;  /* 0x0000002404047981 */ /* 0x001ea4000c1e1b00 */
[----:B--2---:R-:W-:-:S04]  /*0d40*/  ISETP.NE.U32.AND P0, PT, R4, RZ, PT ;  /* 0x000000ff0400720c */ /* 0x004fc80003f05070 */
[----:B------:R-:W-:-:S13]  /*0d50*/  ISETP.NE.AND.EX P0, PT, R5, RZ, PT, P0 ;  /* 0x000000ff0500720c */ /* 0x000fda0003f05300 */
[----:B------:R-:W-:Y:S05]  /*0d60*/  @!P0 BRA `(.L_x_8) ;  /* 0x0000000000088947 */ /* 0x000fea0003800000 */
[----:B------:R0:W5:Y:S01]  /*0d70*/  LD.E R23, desc[UR36][R4.64] ;  /* 0x0000002404177980 */ /* 0x000162000c101900 */
[----:B------:R-:W-:Y:S05]  /*0d80*/  BRA `(.L_x_9) ;  /* 0x0000000000247947 */ /* 0x000fea0003800000 */
.L_x_8:
[----:B------:R-:W-:Y:S02]  /*0d90*/  ULDC.64 UR4, c[0x0][0x588] ;  /* 0x0001620000047ab9 */ /* 0x000fe40000000a00 */
[----:B------:R-:W-:-:S04]  /*0da0*/  ISETP.NE.U32.AND P0, PT, RZ, UR4, PT ;  /* 0x00000004ff007c0c */ /* 0x000fc8000bf05070 */
[----:B------:R-:W-:-:S13]  /*0db0*/  ISETP.NE.AND.EX P0, PT, RZ, UR5, PT, P0 ;  /* 0x00000005ff007c0c */ /* 0x000fda000bf05300 */
[----:B------:R-:W-:Y:S05]  /*0dc0*/  @!P0 BRA `(.L_x_10) ;  /* 0x00000000000c8947 */ /* 0x000fea0003800000 */
[----:B------:R-:W0:Y:S02]  /*0dd0*/  LDC.64 R4, c[0x0][0x588] ;  /* 0x00016200ff047b82 */ /* 0x000e240000000a00 */
[----:B0-----:R1:W5:Y:S01]  /*0de0*/  LDG.E R23, desc[UR36][R4.64] ;  /* 0x0000002404177981 */ /* 0x001362000c1e1900 */
[----:B------:R-:W-:Y:S05]  /*0df0*/  BRA `(.L_x_9) ;  /* 0x0000000000087947 */ /* 0x000fea0003800000 */
.L_x_10:
[----:B------:R-:W-:Y:S02]  /*0e00*/  ULDC UR4, c[0x0][0x580] ;  /* 0x0001600000047ab9 */ /* 0x000fe40000000800 */
[----:B------:R-:W-:-:S07]  /*0e10*/  IMAD.U32 R23, RZ, RZ, UR4 ;  /* 0x00000004ff177e24 */ /* 0x000fce000f8e00ff */
.L_x_9:
[----:B------:R-:W-:Y:S02]  /*0e20*/  ULDC.64 UR4, c[0x0][0x5a0] ;  /* 0x0001680000047ab9 */ /* 0x000fe40000000a00 */
[----:B------:R-:W-:-:S04]  /*0e30*/  ISETP.NE.U32.AND P0, PT, RZ, UR4, PT ;  /* 0x00000004ff007c0c */ /* 0x000fc8000bf05070 */
[----:B------:R-:W-:-:S13]  /*0e40*/  ISETP.NE.AND.EX P0, PT, RZ, UR5, PT, P0 ;  /* 0x00000005ff007c0c */ /* 0x000fda000bf05300 */
[----:B------:R-:W-:Y:S05]  /*0e50*/  @!P0 BRA `(.L_x_11) ;  /* 0x00000000001c8947 */ /* 0x000fea0003800000 */
[----:B01----:R-:W0:Y:S02]  /*0e60*/  LDC.64 R4, c[0x0][0x5a0] ;  /* 0x00016800ff047b82 */ /* 0x003e240000000a00 */
[----:B0-----:R-:W2:Y:S02]  /*0e70*/  LDG.E.64 R4, desc[UR36][R4.64] ;  /* 0x0000002404047981 */ /* 0x001ea4000c1e1b00 */
[----:B--2---:R-:W-:-:S04]  /*0e80*/  ISETP.NE.U32.AND P0, PT, R4, RZ, PT ;  /* 0x000000ff0400720c */ /* 0x004fc80003f05070 */
[----:B------:R-:W-:-:S13]  /*0e90*/  ISETP.NE.AND.EX P0, PT, R5, RZ, PT, P0 ;  /* 0x000000ff0500720c */ /* 0x000fda0003f05300 */
[----:B------:R-:W-:Y:S05]  /*0ea0*/  @!P0 BRA `(.L_x_11) ;  /* 0x0000000000088947 */ /* 0x000fea0003800000 */
[----:B------:R0:W5:Y:S01]  /*0eb0*/  LD.E R56, desc[UR36][R4.64] ;  /* 0x0000002404387980 */ /* 0x000162000c101900 */
[----:B------:R-:W-:Y:S05]  /*0ec0*/  BRA `(.L_x_12) ;  /* 0x0000000000247947 */ /* 0x000fea0003800000 */
.L_x_11:
[----:B------:R-:W-:Y:S02]  /*0ed0*/  ULDC.64 UR4, c[0x0][0x590] ;  /* 0x0001640000047ab9 */ /* 0x000fe40000000a00 */
[----:B------:R-:W-:-:S04]  /*0ee0*/  ISETP.NE.U32.AND P0, PT, RZ, UR4, PT ;  /* 0x00000004ff007c0c */ /* 0x000fc8000bf05070 */
[----:B------:R-:W-:-:S13]  /*0ef0*/  ISETP.NE.AND.EX P0, PT, RZ, UR5, PT, P0 ;  /* 0x00000005ff007c0c */ /* 0x000fda000bf05300 */
[----:B------:R-:W-:Y:S05]  /*0f00*/  @!P0 BRA `(.L_x_13) ;  /* 0x00000000000c8947 */ /* 0x000fea0003800000 */
[----:B01----:R-:W0:Y:S02]  /*0f10*/  LDC.64 R4, c[0x0][0x590] ;  /* 0x00016400ff047b82 */ /* 0x003e240000000a00 */
[----:B0-----:R1:W5:Y:S01]  /*0f20*/  LDG.E R56, desc[UR36][R4.64] ;  /* 0x0000002404387981 */ /* 0x001362000c1e1900 */
[----:B------:R-:W-:Y:S05]  /*0f30*/  BRA `(.L_x_12) ;  /* 0x0000000000087947 */ /* 0x000fea0003800000 */
.L_x_13:
[----:B------:R-:W-:Y:S02]  /*0f40*/  ULDC UR4, c[0x0][0x584] ;  /* 0x0001610000047ab9 */ /* 0x000fe40000000800 */
[----:B------:R-:W-:-:S07]  /*0f50*/  IMAD.U32 R56, RZ, RZ, UR4 ;  /* 0x00000004ff387e24 */ /* 0x000fce000f8e00ff */
.L_x_12:
[----:B------:R-:W-:-:S13]  /*0f60*/  LOP3.LUT P0, RZ, R0, 0xff, RZ, 0xc0, !PT ;  /* 0x000000ff00ff7812 */ /* 0x000fda000780c0ff */
[----:B------:R-:W-:Y:S05]  /*0f70*/  @!P0 EXIT ;  /* 0x000000000000894d */ /* 0x000fea0003800000 */
[----:B------:R-:W-:Y:S01]  /*0f80*/  ULDC UR4, c[0x0][0x28c] ;  /* 0x0000a30000047ab9 */ /* 0x000fe20000000800 */
[----:B------:R-:W-:Y:S01]  /*0f90*/  LOP3.LUT R62, R19, 0x1, RZ, 0xfc, !PT ;  /* 0x00000001133e7812 */ /* 0x000fe200078efcff */
[----:B------:R-:W-:Y:S01]  /*0fa0*/  UIADD3 UR4, UR4, 0x3f, URZ ;  /* 0x0000003f04047890 */ /* 0x000fe2000fffe03f */
[----:B------:R-:W-:Y:S01]  /*0fb0*/  UMOV UR38, URZ ;  /* 0x0000003f00267c82 */ /* 0x000fe20008000000 */
[----:B------:R-:W-:Y:S02]  /*0fc0*/  UMOV UR39, URZ ;  /* 0x0000003f00277c82 */ /* 0x000fe40008000000 */
[----:B------:R-:W-:-:S04]  /*0fd0*/  USHF.R.S32.HI UR5, URZ, 0x1f, UR4 ;  /* 0x0000001f3f057899 */ /* 0x000fc80008011404 */
[----:B------:R-:W-:-:S04]  /*0fe0*/  ULEA.HI UR5, UR5, UR4, URZ, 0x6 ;  /* 0x0000000405057291 */ /* 0x000fc8000f8f303f */
[----:B------:R-:W-:-:S12]  /*0ff0*/  USHF.R.S32.HI UR40, URZ, 0x6, UR5 ;  /* 0x000000063f287899 */ /* 0x000fd80008011405 */
.L_x_95:
[----:B------:R-:W-:Y:S01]  /*1000*/  LOP3.LUT R0, R18, 0x80, RZ, 0xc0, !PT ;  /* 0x0000008012007812 */ /* 0x000fe200078ec0ff */
[----:B--2---:R-:W2:Y:S01]  /*1010*/  S2UR UR7, SR_CgaCtaId ;  /* 0x00000000000779c3 */ /* 0x004ea20000008800 */
[----:B------:R-:W-:Y:S02]  /*1020*/  UMOV UR6, 0x400 ;  /* 0x0000040000067882 */ /* 0x000fe40000000000 */
[----:B------:R-:W-:-:S06]  /*1030*/  SHF.R.U32.HI R0, RZ, 0x7, R0 ;  /* 0x00000007ff007819 */ /* 0x000fcc0000011600 */
[----:B---3--:R-:W3:Y:S01]  /*1040*/  SHFL.IDX PT, R0, R0, RZ, 0x1f ;  /* 0x00001fff00007589 */ /* 0x008ee200000e0000 */
[----:B--2---:R-:W-:Y:S01]  /*1050*/  ULEA UR42, UR7, UR6, 0x18 ;  /* 0x00000006072a7291 */ /* 0x004fe2000f8ec03f */
[----:B---3--:R-:W-:-:S13]  /*1060*/  R2UR UR4, R0 ;  /* 0x00000000000472ca */ /* 0x008fda00000e0000 */
[----:B------:R-:W-:-:S04]  /*1070*/  ULEA.HI UR5, UR4, UR4, URZ, 0x1 ;  /* 0x0000000404057291 */ /* 0x000fc8000f8f083f */
[----:B------:R-:W-:-:S04]  /*1080*/  ULOP3.LUT UR5, UR5, 0x7fffe, URZ, 0xc0, !UPT ;  /* 0x0007fffe05057892 */ /* 0x000fc8000f8ec03f */
[----:B------:R-:W-:-:S03]  /*1090*/  UIADD3 UR5, UR4, -UR5, URZ ;  /* 0x8000000504057290 */ /* 0x000fc6000fffe03f */
[----:B------:R-:W-:Y:S01]  /*10a0*/  ULDC UR4, c[0x0][0x28c] ;  /* 0x0000a30000047ab9 */ /* 0x000fe20000000800 */
[----:B------:R-:W-:Y:S01]  /*10b0*/  ULEA UR5, UR5, UR42, 0xd ;  /* 0x0000002a05057291 */ /* 0x000fe2000f8e683f */
[----:B------:R-:W-:-:S03]  /*10c0*/  ISETP.LT.AND P0, PT, RZ, UR4, PT ;  /* 0x00000004ff007c0c */ /* 0x000fc6000bf01270 */
[----:B------:R-:W-:-:S04]  /*10d0*/  UIADD3 UR5, UR5, 0x180, URZ ;  /* 0x0000018005057890 */ /* 0x000fc8000fffe03f */
[----:B------:R-:W-:-:S04]  /*10e0*/  USHF.R.U32.HI UR5, URZ, 0x4, UR5 ;  /* 0x000000043f057899 */ /* 0x000fc80008011605 */
[----:B------:R-:W-:Y:S02]  /*10f0*/  ULOP3.LUT UR41, UR5, 0x3fff, URZ, 0xc0, !UPT ;  /* 0x00003fff05297892 */ /* 0x000fe4000f8ec03f */
[----:B-1--45:R-:W-:Y:S10]  /*1100*/  @P0 BRA `(.L_x_14) ;  /* 0x0000000000400947 */ /* 0x032ff40003800000 */
[----:B------:R-:W-:Y:S01]  /*1110*/  MOV R0, 0x0 ;  /* 0x0000000000007802 */ /* 0x000fe20000000f00 */
[----:B------:R-:W-:Y:S01]  /*1120*/  ULDC.64 UR4, c[0x4][0x68] ;  /* 0x01001a0000047ab9 */ /* 0x000fe20000000a00 */
[----:B------:R-:W-:Y:S01]  /*1130*/  ULDC.64 UR6, c[0x4][0x8] ;  /* 0x0100020000067ab9 */ /* 0x000fe20000000a00 */
[----:B01----:R-:W-:Y:S01]  /*1140*/  IMAD.U32 R4, RZ, RZ, UR4 ;  /* 0x00000004ff047e24 */ /* 0x003fe2000f8e00ff */
[----:B------:R0:W1:Y:S01]  /*1150*/  LDC.64 R14, c[0x4][R0] ;  /* 0x01000000000e7b82 */ /* 0x0000620000000a00 */
[----:B------:R-:W-:Y:S01]  /*1160*/  IMAD.U32 R5, RZ, RZ, UR5 ;  /* 0x00000005ff057e24 */ /* 0x000fe2000f8e00ff */
[----:B------:R-:W-:Y:S01]  /*1170*/  ULDC.64 UR4, c[0x4][0x70] ;  /* 0x01001c0000047ab9 */ /* 0x000fe20000000a00 */
[----:B------:R-:W-:Y:S02]  /*1180*/  IMAD.U32 R10, RZ, RZ, UR6 ;  /* 0x00000006ff0a7e24 */ /* 0x000fe4000f8e00ff */
[----:B------:R-:W-:Y:S02]  /*1190*/  IMAD.U32 R6, RZ, RZ, UR4 ;  /* 0x00000004ff067e24 */ /* 0x000fe4000f8e00ff */
[----:B------:R-:W-:-:S02]  /*11a0*/  IMAD.U32 R7, RZ, RZ, UR5 ;  /* 0x00000005ff077e24 */ /* 0x000fc4000f8e00ff */
[----:B------:R-:W-:Y:S02]  /*11b0*/  IMAD.U32 R11, RZ, RZ, UR7 ;  /* 0x00000007ff0b7e24 */ /* 0x000fe4000f8e00ff */
[----:B------:R-:W-:Y:S02]  /*11c0*/  IMAD.MOV.U32 R8, RZ, RZ, 0x1e1 ;  /* 0x000001e1ff087424 */ /* 0x000fe400078e00ff */
[----:B------:R-:W-:Y:S02]  /*11d0*/  IMAD.MOV.U32 R12, RZ, RZ, 0x1 ;  /* 0x00000001ff0c7424 */ /* 0x000fe400078e00ff */
[----:B0-----:R-:W-:-:S07]  /*11e0*/  IMAD.MOV.U32 R13, RZ, RZ, RZ ;  /* 0x000000ffff0d7224 */ /* 0x001fce00078e00ff */
[----:B------:R-:W-:-:S07]  /*11f0*/  LEPC R20, `(.L_x_14) ;  /* 0x000000001014794e */ /* 0x000fce0000000000 */
[----:B-1---5:R-:W-:Y:S05]  /*1200*/  CALL.ABS.NOINC R14 ;  /* 0x000000000e007343 */ /* 0x022fea0003c00000 */
.L_x_14:
[----:B------:R-:W-:-:S13]  /*1210*/  ISETP.NE.AND P0, PT, R62, 0x3, PT ;  /* 0x000000033e00780c */ /* 0x000fda0003f05270 */
[----:B------:R-:W-:Y:S05]  /*1220*/  @!P0 BRA `(.L_x_15) ;  /* 0x0000000000048947 */ /* 0x000fea0003800000 */
[----:B------:R-:W-:Y:S01]  /*1230*/  BPT.TRAP 0x1 ;  /* 0x000000040000795c */ /* 0x000fe20000300000 */
.L_x_15:
[----:B------:R-:W-:Y:S02]  /*1240*/  IMAD.U32 R3, RZ, RZ, UR39 ;  /* 0x00000027ff037e24 */ /* 0x000fe4000f8e00ff */
[----:B------:R-:W-:-:S03]  /*1250*/  IMAD.U32 R0, RZ, RZ, UR38 ;  /* 0x00000026ff007e24 */ /* 0x000fc6000f8e00ff */
[----:B------:R-:W-:Y:S02]  /*1260*/  LEA R3, R3, UR42, 0x3 ;  /* 0x0000002a03037c11 */ /* 0x000fe4000f8e18ff */
[----:B------:R-:W-:-:S04]  /*1270*/  SHF.L.U32 R0, R0, 0x1f, RZ ;  /* 0x0000001f00007819 */ /* 0x000fc800000006ff */
[----:B------:R2:W3:Y:S01]  /*1280*/  SYNCS.PHASECHK.TRANS64.TRYWAIT P1, [R3+URZ], R0 ;  /* 0x00000000030075a7 */ /* 0x0004e2000802017f */
[----:B------:R-:W-:Y:S05]  /*1290*/  @!P0 BRA `(.L_x_16) ;  /* 0x0000000000048947 */ /* 0x000fea0003800000 */
[----:B------:R-:W-:Y:S01]  /*12a0*/  BPT.TRAP 0x1 ;  /* 0x000000040000795c */ /* 0x000fe20000300000 */
.L_x_16:
[----:B---3--:R-:W-:Y:S05]  /*12b0*/  @P1 BRA `(.L_x_17) ;  /* 0x0000000000081947 */ /* 0x008fea0003800000 */
[----:B------:R-:W3:Y:S02]  /*12c0*/  SYNCS.PHASECHK.TRANS64.TRYWAIT P1, [R3+URZ], R0 ;  /* 0x00000000030075a7 */ /* 0x000ee4000802017f */
[----:B---3--:R-:W-:Y:S05]  /*12d0*/  @!P1 BRA `(.L_x_18) ;  /* 0x0000004c00609947 */ /* 0x008fea0003800000 */
.L_x_17:
[----:B------:R-:W-:-:S04]  /*12e0*/  UISETP.LT.AND UP0, UPT, UR40, 0x1, UPT ;  /* 0x000000012800788c */ /* 0x000fc8000bf01270 */
[----:B------:R-:W-:-:S04]  /*12f0*/  USEL UR4, UR40, 0x1, UP0 ;  /* 0x0000000128047887 */ /* 0x000fc80008000000 */
[----:B------:R-:W-:-:S06]  /*1300*/  UIADD3 UR4, UR40, -UR4, URZ ;  /* 0x8000000428047290 */ /* 0x000fcc000fffe03f */
[----:B--23--:R-:W-:Y:S01]  /*1310*/  IMAD.U32 R0, RZ, RZ, UR4 ;  /* 0x00000004ff007e24 */ /* 0x00cfe2000f8e00ff */
[----:B------:R-:W-:Y:S05]  /*1320*/  WARPSYNC.ALL ;  /* 0x0000000000007948 */ /* 0x000fea0003800000 */
[----:B------:R-:W-:Y:S01]  /*1330*/  ISETP.GE.AND P1, PT, R0, 0x1, PT ;  /* 0x000000010000780c */ /* 0x000fe20003f26270 */
[----:B------:R-:W-:Y:S01]  /*1340*/  UIADD3 UR4, UR42, 0x24180, URZ ;  /* 0x000241802a047890 */ /* 0x000fe2000fffe03f */
[----:B------:R-:W-:Y:S01]  /*1350*/  WARPGROUP.ARRIVE ;  /* 0x00000000000079c5 */ /* 0x000fe20000000000 */
[----:B------:R-:W-:Y:S02]  /*1360*/  ULEA UR5, UR39, UR41, 0xa ;  /* 0x0000002927057291 */ /* 0x000fe4000f8e503f */
[----:B------:R-:W-:Y:S01]  /*1370*/  USHF.R.U32.HI UR4, URZ, 0x4, UR4 ;  /* 0x000000043f047899 */ /* 0x000fe20008011604 */
[----:B------:R-:W-:Y:S01]  /*1380*/  UMOV UR9, 0x40000040 ;  /* 0x4000004000097882 */ /* 0x000fe20000000000 */
[----:B------:R-:W-:-:S02]  /*1390*/  UMOV UR11, 0x40000040 ;  /* 0x40000040000b7882 */ /* 0x000fc40000000000 */
[----:B------:R-:W-:Y:S01]  /*13a0*/  ULOP3.LUT UR4, UR4, 0x3fff, URZ, 0xc0, !UPT ;  /* 0x00003fff04047892 */ /* 0x000fe2000f8ec03f */
[----:B------:R-:W-:-:S03]  /*13b0*/  UMOV UR8, UR5 ;  /* 0x0000000500087c82 */ /* 0x000fc60008000000 */
[----:B------:R-:W-:-:S07]  /*13c0*/  ULEA UR6, UR39, UR4, 0x9 ;  /* 0x0000000427067291 */ /* 0x000fce000f8e483f */
[----:B------:R-:W-:Y:S02]  /*13d0*/  UMOV UR10, UR6 ;  /* 0x00000006000a7c82 */ /* 0x000fe40008000000 */
[----:B------:R-:W-:Y:S01]  /*13e0*/  HGMMA.64x64x16.F32.BF16 R24, gdesc[UR8].tnspA.tnspB, RZ, !UPT, gsb0 ;  /* 0x60e00000081879f0 */ /* 0x000fe2000c0018ff */
[----:B------:R-:W-:Y:S02]  /*13f0*/  UIADD3 UR8, UR5, 0x80, URZ ;  /* 0x0000008005087890 */ /* 0x000fe4000fffe03f */
[----:B------:R-:W-:Y:S01]  /*1400*/  UIADD3 UR10, UR6, 0x80, URZ ;  /* 0x00000080060a7890 */ /* 0x000fe2000fffe03f */
[----:B------:R-:W-:Y:S01]  /*1410*/  UMOV UR9, 0x40000040 ;  /* 0x4000004000097882 */ /* 0x000fe20000000000 */
[----:B------:R-:W-:Y:S01]  /*1420*/  UMOV UR11, 0x40000040 ;  /* 0x40000040000b7882 */ /* 0x000fe20000000000 */
[----:B------:R-:W-:Y:S02]  /*1430*/  WARPGROUP.DEPBAR.LE gsb0, 0x0 ;  /* 0x00008000000079c5 */ /* 0x000fe40000010000 */
[----:B------:R-:W-:-:S06]  /*1440*/  WARPGROUP.ARRIVE ;  /* 0x00000000000079c5 */ /* 0x000fcc0000000000 */
[----:B------:R-:W-:Y:S01]  /*1450*/  HGMMA.64x64x16.F32.BF16 R24, gdesc[UR8].tnspA.tnspB, R24, gsb0 ;  /* 0x60e00000081879f0 */ /* 0x000fe20008001818 */
        /* <DEDUP_REMOVED lines=13> */
[----:B------:R-:W-:Y:S03]  /*1530*/  HGMMA.64x64x16.F32.BF16 R24, gdesc[UR8].tnspA.tnspB, R24, gsb0 ;  /* 0x60e00000081879f0 */ /* 0x000fe60008001818 */
[----:B------:R-:W-:Y:S02]  /*1540*/  WARPGROUP.DEPBAR.LE gsb0, 0x0 ;  /* 0x00008000000079c5 */ /* 0x000fe40000010000 */
[----:B------:R-:W-:Y:S05]  /*1550*/  @!P1 BRA `(.L_x_19) ;  /* 0x0000000400189947 */ /* 0x000fea0003800000 */
[----:B------:R-:W-:-:S04]  /*1560*/  UIADD3 UR5, UR39, 0x1, URZ ;  /* 0x0000000127057890 */ /* 0x000fc8000fffe03f */
[----:B------:R-:W-:-:S04]  /*1570*/  UISETP.NE.AND UP0, UPT, UR5, 0x9, UPT ;  /* 0x000000090500788c */ /* 0x000fc8000bf05270 */
[----:B------:R-:W-:Y:S02]  /*1580*/  USEL UR6, URZ, 0x1, UP0 ;  /* 0x000000013f067887 */ /* 0x000fe40008000000 */
[----:B------:R-:W-:Y:S02]  /*1590*/  USEL UR5, UR5, URZ, UP0 ;  /* 0x0000003f05057287 */ /* 0x000fe40008000000 */
[----:B------:R-:W-:-:S06]  /*15a0*/  ULOP3.LUT UR6, UR38, UR6, URZ, 0x3c, !UPT ;  /* 0x0000000626067292 */ /* 0x000fcc000f8e3c3f */
[----:B01----:R-:W-:Y:S01]  /*15b0*/  IMAD.U32 R5, RZ, RZ, UR6 ;  /* 0x00000006ff057e24 */ /* 0x003fe2000f8e00ff */
[----:B------:R-:W-:-:S06]  /*15c0*/  UMOV UR6, UR39 ;  /* 0x0000002700067c82 */ /* 0x000fcc0008000000 */
.L_x_26:
[----:B01----:R-:W-:Y:S05]  /*15d0*/  @!P0 BRA `(.L_x_20) ;  /* 0x0000000000048947 */ /* 0x003fea0003800000 */
[----:B------:R-:W-:Y:S01]  /*15e0*/  BPT.TRAP 0x1 ;  /* 0x000000040000795c */ /* 0x000fe20000300000 */
.L_x_20:
[----:B------:R-:W0:Y:S01]  /*15f0*/  S2UR UR8, SR_CgaCtaId ;  /* 0x00000000000879c3 */ /* 0x000e220000008800 */
[----:B------:R-:W-:Y:S01]  /*1600*/  UMOV UR7, 0x400 ;  /* 0x0000040000077882 */ /* 0x000fe20000000000 */
[----:B------:R-:W-:Y:S01]  /*1610*/  SHF.L.U32 R3, R5, 0x1f, RZ ;  /* 0x0000001f05037819 */ /* 0x000fe200000006ff */
[----:B0-----:R-:W-:-:S04]  /*1620*/  ULEA UR13, UR8, UR7, 0x18 ;  /* 0x00000007080d7291 */ /* 0x001fc8000f8ec03f */
[----:B------:R-:W-:-:S09]  /*1630*/  ULEA UR7, UR5, UR13, 0x3 ;  /* 0x0000000d05077291 */ /* 0x000fd2000f8e183f */
[----:B------:R0:W1:Y:S01]  /*1640*/  SYNCS.PHASECHK.TRANS64.TRYWAIT P1, [UR7], R3 ;  /* 0x00000003ff0075a7 */ /* 0x0000620008020147 */
[----:B------:R-:W-:Y:S05]  /*1650*/  @!P0 BRA `(.L_x_21) ;  /* 0x0000000000048947 */ /* 0x000fea0003800000 */
[----:B------:R-:W-:Y:S01]  /*1660*/  BPT.TRAP 0x1 ;  /* 0x000000040000795c */ /* 0x000fe20000300000 */
.L_x_21:
[----:B-1----:R-:W-:Y:S05]  /*1670*/  @P1 BRA `(.L_x_22) ;  /* 0x0000000000081947 */ /* 0x002fea0003800000 */
[----:B------:R-:W1:Y:S02]  /*1680*/  SYNCS.PHASECHK.TRANS64.TRYWAIT P1, [UR7], R3 ;  /* 0x00000003ff0075a7 */ /* 0x000e640008020147 */
[----:B-1----:R-:W-:Y:S05]  /*1690*/  @!P1 BRA `(.L_x_23) ;  /* 0x0000004800849947 */ /* 0x002fea0003800000 */
.L_x_22:
[----:B------:R-:W-:Y:S01]  /*16a0*/  ULEA UR7, UR5, UR41, 0xa ;  /* 0x0000002905077291 */ /* 0x000fe2000f8e503f */
[----:B------:R-:W-:Y:S01]  /*16b0*/  WARPGROUP.ARRIVE ;  /* 0x00000000000079c5 */ /* 0x000fe20000000000 */
[----:B------:R-:W-:Y:S01]  /*16c0*/  ULEA UR12, UR5, UR4, 0x9 ;  /* 0x00000004050c7291 */ /* 0x000fe2000f8e483f */
[----:B------:R-:W-:Y:S01]  /*16d0*/  UMOV UR9, 0x40000040 ;  /* 0x4000004000097882 */ /* 0x000fe20000000000 */
[----:B------:R-:W-:-:S03]  /*16e0*/  UMOV UR11, 0x40000040 ;  /* 0x40000040000b7882 */ /* 0x000fc60000000000 */
[----:B------:R-:W-:Y:S02]  /*16f0*/  UMOV UR8, UR7 ;  /* 0x0000000700087c82 */ /* 0x000fe40008000000 */
[----:B------:R-:W-:Y:S02]  /*1700*/  UMOV UR10, UR12 ;  /* 0x0000000c000a7c82 */ /* 0x000fe40008000000 */
[----:B------:R-:W-:Y:S01]  /*1710*/  HGMMA.64x64x16.F32.BF16 R24, gdesc[UR8].tnspA.tnspB, R24, gsb0 ;  /* 0x60e00000081879f0 */ /* 0x000fe20008001818 */
[----:B------:R-:W-:Y:S02]  /*1720*/  UIADD3 UR8, UR7, 0x80, URZ ;  /* 0x0000008007087890 */ /* 0x000fe4000fffe03f */
[----:B------:R-:W-:Y:S01]  /*1730*/  UIADD3 UR10, UR12, 0x80, URZ ;  /* 0x000000800c0a7890 */ /* 0x000fe2000fffe03f */
[----:B------:R-:W-:Y:S01]  /*1740*/  UMOV UR9, 0x40000040 ;  /* 0x4000004000097882 */ /* 0x000fe20000000000 */
[----:B------:R-:W-:Y:S01]  /*1750*/  UMOV UR11, 0x40000040 ;  /* 0x40000040000b7882 */ /* 0x000fe20000000000 */
[----:B------:R-:W-:-:S02]  /*1760*/  WARPGROUP.DEPBAR.LE gsb0, 0x0 ;  /* 0x00008000000079c5 */ /* 0x000fc40000010000 */
        /* <DEDUP_REMOVED lines=18> */
[----:B------:R-:W-:Y:S01]  /*1890*/  BPT.TRAP 0x1 ;  /* 0x000000040000795c */ /* 0x000fe20000300000 */
.L_x_24:
[----:B------:R-:W-:Y:S01]  /*18a0*/  ULEA UR7, UR6, UR13, 0x3 ;  /* 0x0000000d06077291 */ /* 0x000fe2000f8e183f */
[----:B------:R-:W-:-:S03]  /*18b0*/  ISETP.GT.U32.AND P1, PT, R19, 0x1, PT ;  /* 0x000000011300780c */ /* 0x000fc60003f24070 */
[----:B------:R-:W-:-:S04]  /*18c0*/  UIADD3 UR7, UR7, 0x48, URZ ;  /* 0x0000004807077890 */ /* 0x000fc8000fffe03f */
[----:B------:R-:W-:-:S09]  /*18d0*/  UPRMT UR7, URZ, 0x654, UR7 ;  /* 0x000006543f077896 */ /* 0x000fd20008000007 */
[----:B------:R-:W-:Y:S01]  /*18e0*/  SYNCS.ARRIVE.TRANS64.RED.A1T0 RZ, [UR7], RZ ;  /* 0x000000ffffff79a7 */ /* 0x000fe20008100407 */
[----:B------:R-:W-:Y:S05]  /*18f0*/  @P1 BRA `(.L_x_25) ;  /* 0x0000000000041947 */ /* 0x000fea0003800000 */
[----:B------:R-:W-:Y:S01]  /*1900*/  BPT.TRAP 0x1 ;  /* 0x000000040000795c */ /* 0x000fe20000300000 */
.L_x_25:
[----:B------:R-:W-:Y:S01]  /*1910*/  UIADD3 UR5, UR5, 0x1, URZ ;  /* 0x0000000105057890 */ /* 0x000fe2000fffe03f */
[C---:B------:R-:W-:Y:S01]  /*1920*/  ISETP.GT.AND P1, PT, R0.reuse, 0x1, PT ;  /* 0x000000010000780c */ /* 0x040fe20003f24270 */
[----:B------:R-:W-:Y:S01]  /*1930*/  UIADD3 UR6, UR6, 0x1, URZ ;  /* 0x0000000106067890 */ /* 0x000fe2000fffe03f */
[----:B------:R-:W-:Y:S01]  /*1940*/  VIADD R0, R0, 0xffffffff ;  /* 0xffffffff00007836 */ /* 0x000fe20000000000 */
[----:B------:R-:W-:Y:S02]  /*1950*/  UISETP.NE.AND UP0, UPT, UR5, 0x9, UPT ;  /* 0x000000090500788c */ /* 0x000fe4000bf05270 */
[----:B------:R-:W-:Y:S02]  /*1960*/  UISETP.NE.AND UP1, UPT, UR6, 0x9, UPT ;  /* 0x000000090600788c */ /* 0x000fe4000bf25270 */
[----:B------:R-:W-:Y:S02]  /*1970*/  USEL UR7, URZ, 0x1, UP0 ;  /* 0x000000013f077887 */ /* 0x000fe40008000000 */
[----:B------:R-:W-:-:S02]  /*1980*/  USEL UR5, UR5, URZ, UP0 ;  /* 0x0000003f05057287 */ /* 0x000fc40008000000 */
[----:B------:R-:W-:Y:S02]  /*1990*/  USEL UR6, UR6, URZ, UP1 ;  /* 0x0000003f06067287 */ /* 0x000fe40008800000 */
[----:B------:R-:W-:Y:S01]  /*19a0*/  LOP3.LUT R5, R5, UR7, RZ, 0x3c, !PT ;  /* 0x0000000705057c12 */ /* 0x000fe2000f8e3cff */
[----:B------:R-:W-:Y:S09]  /*19b0*/  @P1 BRA `(.L_x_26) ;  /* 0xfffffffc00041947 */ /* 0x000ff2000383ffff */
.L_x_19:
[----:B------:R-:W2:Y:S02]  /*19c0*/  LDC R0, c[0x0][0x28c] ;  /* 0x0000a300ff007b82 */ /* 0x000ea40000000800 */
[----:B--2---:R-:W-:-:S13]  /*19d0*/  ISETP.GE.AND P1, PT, R0, 0x1, PT ;  /* 0x000000010000780c */ /* 0x004fda0003f26270 */
[----:B------:R-:W-:Y:S05]  /*19e0*/  @!P1 BRA `(.L_x_27) ;  /* 0x0000000000489947 */ /* 0x000fea0003800000 */
[----:B------:R-:W-:Y:S05]  /*19f0*/  @!P0 BRA `(.L_x_28) ;  /* 0x0000000000048947 */ /* 0x000fea0003800000 */
[----:B------:R-:W-:Y:S01]  /*1a00*/  BPT.TRAP 0x1 ;  /* 0x000000040000795c */ /* 0x000fe20000300000 */
.L_x_28:
[----:B------:R-:W2:Y:S01]  /*1a10*/  S2UR UR7, SR_CgaCtaId ;  /* 0x00000000000779c3 */ /* 0x000ea20000008800 */
[----:B------:R-:W-:Y:S01]  /*1a20*/  UISETP.LT.AND UP0, UPT, UR40, 0x1, UPT ;  /* 0x000000012800788c */ /* 0x000fe2000bf01270 */
[----:B------:R-:W-:-:S03]  /*1a30*/  ISETP.GT.U32.AND P0, PT, R19, 0x1, PT ;  /* 0x000000011300780c */ /* 0x000fc60003f04070 */
[----:B------:R-:W-:-:S04]  /*1a40*/  USEL UR6, UR40, 0x1, UP0 ;  /* 0x0000000128067887 */ /* 0x000fc80008000000 */
[----:B------:R-:W-:-:S04]  /*1a50*/  UIADD3 UR6, UR39, UR40, -UR6 ;  /* 0x0000002827067290 */ /* 0x000fc8000fffe806 */
[----:B------:R-:W-:-:S04]  /*1a60*/  UIMAD.WIDE.U32 UR4, UR6, 0x38e38e39, URZ ;  /* 0x38e38e39060478a5 */ /* 0x000fc8000f8e003f */
[----:B------:R-:W-:-:S03]  /*1a70*/  USHF.R.U32.HI UR4, URZ, 0x1, UR5 ;  /* 0x000000013f047899 */ /* 0x000fc60008011605 */
[----:B------:R-:W-:Y:S01]  /*1a80*/  UMOV UR5, 0x400 ;  /* 0x0000040000057882 */ /* 0x000fe20000000000 */
[----:B------:R-:W-:Y:S02]  /*1a90*/  UIMAD UR6, UR4, -0x9, UR6 ;  /* 0xfffffff7040678a4 */ /* 0x000fe4000f8e0206 */
[----:B--2---:R-:W-:-:S04]  /*1aa0*/  ULEA UR5, UR7, UR5, 0x18 ;  /* 0x0000000507057291 */ /* 0x004fc8000f8ec03f */
[----:B------:R-:W-:-:S04]  /*1ab0*/  ULEA UR6, UR6, UR5, 0x3 ;  /* 0x0000000506067291 */ /* 0x000fc8000f8e183f */
[----:B------:R-:W-:-:S04]  /*1ac0*/  UIADD3 UR6, UR6, 0x48, URZ ;  /* 0x0000004806067890 */ /* 0x000fc8000fffe03f */
[----:B------:R-:W-:-:S09]  /*1ad0*/  UPRMT UR6, URZ, 0x654, UR6 ;  /* 0x000006543f067896 */ /* 0x000fd20008000006 */
[----:B------:R-:W-:Y:S01]  /*1ae0*/  SYNCS.ARRIVE.TRANS64.RED.A1T0 RZ, [UR6], RZ ;  /* 0x000000ffffff79a7 */ /* 0x000fe20008100406 */
[----:B------:R-:W-:Y:S05]  /*1af0*/  @P0 BRA `(.L_x_27) ;  /* 0x0000000000040947 */ /* 0x000fea0003800000 */
[----:B------:R-:W-:Y:S01]  /*1b00*/  BPT.TRAP 0x1 ;  /* 0x000000040000795c */ /* 0x000fe20000300000 */
.L_x_27:
[----:B------:R-:W2:Y:S01]  /*1b10*/  LDC R6, c[0x0][0x288] ;  /* 0x0000a200ff067b82 */ /* 0x000ea20000000800 */
[C---:B01----:R-:W-:Y:S01]  /*1b20*/  LOP3.LUT R5, R18.reuse, 0x3, RZ, 0xc0, !PT ;  /* 0x0000000312057812 */ /* 0x043fe200078ec0ff */
[----:B------:R-:W-:Y:S01]  /*1b30*/  IMAD.SHL.U32 R59, R59, 0x40, RZ ;  /* 0x000000403b3b7824 */ /* 0x000fe200078e00ff */
[----:B------:R-:W-:Y:S01]  /*1b40*/  UIADD3 UR39, UR40, UR39, URZ ;  /* 0x0000002728277290 */ /* 0x000fe2000fffe03f */
[----:B------:R-:W-:Y:S01]  /*1b50*/  SHF.R.U32.HI R3, RZ, 0x2, R18 ;  /* 0x00000002ff037819 */ /* 0x000fe20000011612 */
[C---:B------:R-:W-:Y:S01]  /*1b60*/  IMAD.SHL.U32 R10, R18.reuse, 0x2, RZ ;  /* 0x00000002120a7824 */ /* 0x040fe200078e00ff */
[----:B------:R-:W-:Y:S01]  /*1b70*/  LOP3.LUT R4, R18, 0x60, RZ, 0xc0, !PT ;  /* 0x0000006012047812 */ /* 0x000fe200078ec0ff */
[----:B------:R-:W-:Y:S01]  /*1b80*/  UISETP.GT.U32.AND UP0, UPT, UR39, 0x8, UPT ;  /* 0x000000082700788c */ /* 0x000fe2000bf04070 */
[----:B------:R-:W-:Y:S01]  /*1b90*/  LOP3.LUT R0, R22, 0x1, RZ, 0xc0, !PT ;  /* 0x0000000116007812 */ /* 0x000fe200078ec0ff */
[----:B------:R-:W-:Y:S01]  /*1ba0*/  ULDC UR7, c[0x0][0x284] ;  /* 0x0000a10000077ab9 */ /* 0x000fe20000000800 */
[----:B------:R-:W-:Y:S01]  /*1bb0*/  LOP3.LUT R3, R3, 0x7, RZ, 0xc0, !PT ;  /* 0x0000000703037812 */ /* 0x000fe200078ec0ff */
[----:B------:R-:W-:Y:S01]  /*1bc0*/  UISETP.LT.U32.AND UP0, UPT, UR40, 0x9, UP0 ;  /* 0x000000092800788c */ /* 0x000fe20008701070 */
[----:B------:R-:W-:Y:S01]  /*1bd0*/  SHF.R.U32.HI R4, RZ, 0x1, R4 ;  /* 0x00000001ff047819 */ /* 0x000fe20000011604 */
[----:B------:R-:W-:Y:S01]  /*1be0*/  IMAD.SHL.U32 R8, R0, 0x40, RZ ;  /* 0x0000004000087824 */ /* 0x000fe200078e00ff */
[----:B------:R-:W-:Y:S01]  /*1bf0*/  UISETP.GE.U32.AND UP1, UPT, UR40, 0x9, UPT ;  /* 0x000000092800788c */ /* 0x000fe2000bf26070 */
[----:B------:R-:W-:Y:S01]  /*1c00*/  SHF.R.S32.HI R15, RZ, 0x1f, R57 ;  /* 0x0000001fff0f7819 */ /* 0x000fe20000011439 */
[----:B------:R-:W-:Y:S01]  /*1c10*/  ULDC.64 UR8, c[0x0][0x5d0] ;  /* 0x0001740000087ab9 */ /* 0x000fe20000000a00 */
[--C-:B------:R-:W-:Y:S01]  /*1c20*/  IADD3 R7, RZ, -R4, -R3.reuse ;  /* 0x80000004ff077210 */ /* 0x100fe20007ffe803 */
[----:B------:R-:W-:Y:S01]  /*1c30*/  UIMAD.WIDE.U32 UR4, UR39, 0x38e38e39, URZ ;  /* 0x38e38e39270478a5 */ /* 0x000fe2000f8e003f */
[C---:B------:R-:W-:Y:S01]  /*1c40*/  LOP3.LUT R10, R59.reuse, 0x6, R10, 0xf8, !PT ;  /* 0x000000063b0a7812 */ /* 0x040fe200078ef80a */
[----:B------:R-:W-:Y:S01]  /*1c50*/  USEL UR6, URZ, 0x1, !UP0 ;  /* 0x000000013f067887 */ /* 0x000fe2000c000000 */
[----:B------:R-:W-:Y:S01]  /*1c60*/  LOP3.LUT R3, R8, 0x40, R3, 0xe2, !PT ;  /* 0x0000004008037812 */ /* 0x000fe200078ee203 */
[C---:B------:R-:W-:Y:S01]  /*1c70*/  IMAD.WIDE R8, R58.reuse, 0x80, RZ ;  /* 0x000000803a087825 */ /* 0x040fe200078e02ff */
[----:B------:R-:W-:Y:S01]  /*1c80*/  SHF.R.S32.HI R11, RZ, 0x1f, R10 ;  /* 0x0000001fff0b7819 */ /* 0x000fe2000001140a */
[----:B------:R-:W-:Y:S01]  /*1c90*/  USHF.R.U32.HI UR4, URZ, 0x1, UR5 ;  /* 0x000000013f047899 */ /* 0x000fe20008011605 */
[----:B--2---:R-:W-:Y:S01]  /*1ca0*/  ISETP.GE.AND P0, PT, R59, R6, PT ;  /* 0x000000063b00720c */ /* 0x004fe20003f06270 */
[----:B------:R-:W-:Y:S01]  /*1cb0*/  IMAD R12, R5, -0x2, R6 ;  /* 0xfffffffe050c7824 */ /* 0x000fe200078e0206 */
[----:B------:R-:W-:Y:S01]  /*1cc0*/  ULOP3.LUT UR38, UR38, UR6, URZ, 0x3c, !UPT ;  /* 0x0000000626267292 */ /* 0x000fe2000f8e3c3f */
[----:B------:R-:W-:Y:S01]  /*1cd0*/  IMAD.SHL.U32 R5, R58, 0x80, RZ ;  /* 0x000000803a057824 */ /* 0x000fe200078e00ff */
[----:B------:R-:W-:Y:S01]  /*1ce0*/  LOP3.LUT R73, R8, R3, R4, 0xfe, !PT ;  /* 0x0000000308497212 */ /* 0x000fe200078efe04 */
[----:B------:R-:W-:Y:S01]  /*1cf0*/  IMAD R6, R15, UR8, RZ ;  /* 0x000000080f067c24 */ /* 0x000fe2000f8e02ff */
[----:B------:R-:W-:Y:S01]  /*1d00*/  UIMAD UR39, UR4, -0x9, UR39 ;  /* 0xfffffff7042778a4 */ /* 0x000fe2000f8e0227 */
[----:B------:R-:W-:Y:S01]  /*1d10*/  IMAD R0, R0, -0x40, R7 ;  /* 0xffffffc000007824 */ /* 0x000fe200078e0207 */
[----:B------:R-:W-:Y:S01]  /*1d20*/  ISETP.GE.OR P0, PT, R5, UR7, P0 ;  /* 0x0000000705007c0c */ /* 0x000fe20008706670 */
[C---:B------:R-:W-:Y:S01]  /*1d30*/  IMAD R13, R57.reuse, UR9, R6 ;  /* 0x00000009390d7c24 */ /* 0x040fe2000f8e0206 */
[----:B------:R-:W-:Y:S01]  /*1d40*/  @UP1 ULOP3.LUT UR38, UR38, 0x1, UR4, 0x78, !UPT ;  /* 0x0000000126261892 */ /* 0x000fe2000f8e7804 */
[----:B------:R-:W-:Y:S01]  /*1d50*/  IMAD.WIDE.U32 R6, R57, UR8, R10 ;  /* 0x0000000839067c25 */ /* 0x000fe2000f8e000a */
[----:B------:R-:W-:-:S03]  /*1d60*/  IADD3 R3, -R5, UR7, R0 ;  /* 0x0000000705037c10 */ /* 0x000fc6000fffe100 */
[----:B------:R-:W-:Y:S02]  /*1d70*/  IMAD.IADD R7, R7, 0x1, R13 ;  /* 0x0000000107077824 */ /* 0x000fe400078e020d */
[----:B------:R-:W-:Y:S02]  /*1d80*/  IMAD.IADD R4, R12, 0x1, -R59 ;  /* 0x000000010c047824 */ /* 0x000fe400078e0a3b */
[----:B------:R-:W-:Y:S02]  /*1d90*/  IMAD.MOV.U32 R0, RZ, RZ, -0x1 ;  /* 0xffffffffff007424 */ /* 0x000fe400078e00ff */
[----:B------:R-:W-:Y:S05]  /*1da0*/  @P0 BRA `(.L_x_29) ;  /* 0x0000002000a40947 */ /* 0x000fea0003800000 */
[----:B------:R-:W0:Y:S01]  /*1db0*/  LDC.64 R66, c[0x0][0x5c8] ;  /* 0x00017200ff427b82 */ /* 0x000e220000000a00 */
[----:B-----5:R-:W-:Y:S01]  /*1dc0*/  FSETP.NEU.AND P0, PT, R56, RZ, PT ;  /* 0x000000ff3800720b */ /* 0x020fe20003f0d000 */
[----:B------:R-:W-:Y:S01]  /*1dd0*/  BSSY B0, `(.L_x_29) ;  /* 0x0000226000007945 */ /* 0x000fe20003800000 */
[----:B------:R-:W-:-:S04]  /*1de0*/  ISETP.GT.AND P2, PT, R4, RZ, PT ;  /* 0x000000ff0400720c */ /* 0x000fc80003f44270 */
[----:B------:R-:W-:Y:S01]  /*1df0*/  ISETP.GT.AND P1, PT, R3, RZ, P2 ;  /* 0x000000ff0300720c */ /* 0x000fe20001724270 */
[-C--:B0-----:R-:W-:Y:S02]  /*1e00*/  IMAD R12, R9, R66.reuse, RZ ;  /* 0x00000042090c7224 */ /* 0x081fe400078e02ff */
[----:B------:R-:W-:-:S04]  /*1e10*/  IMAD.WIDE.U32 R58, R73, R66, R6 ;  /* 0x00000042493a7225 */ /* 0x000fc800078e0006 */
[----:B------:R-:W-:-:S04]  /*1e20*/  IMAD R5, R73, R67, R12 ;  /* 0x0000004349057224 */ /* 0x000fc800078e020c */
[----:B------:R-:W-:Y:S01]  /*1e30*/  IMAD.IADD R75, R59, 0x1, R5 ;  /* 0x000000013b4b7824 */ /* 0x000fe200078e0205 */
[----:B------:R-:W-:Y:S06]  /*1e40*/  @!P0 BRA `(.L_x_30) ;  /* 0x0000001400e88947 */ /* 0x000fec0003800000 */
[----:B------:R-:W0:Y:S01]  /*1e50*/  LDC.64 R64, c[0x0][0x5b8] ;  /* 0x00016e00ff407b82 */ /* 0x000e220000000a00 */
[----:B------:R-:W-:-:S07]  /*1e60*/  ULDC.64 UR4, c[0x0][0x5c0] ;  /* 0x0001700000047ab9 */ /* 0x000fce0000000a00 */
[----:B------:R-:W1:Y:S08]  /*1e70*/  LDC.64 R68, c[0x0][0x5b0] ;  /* 0x00016c00ff447b82 */ /* 0x000e700000000a00 */
[----:B------:R-:W2:Y:S01]  /*1e80*/  LDC.64 R70, c[0x0][0x5a8] ;  /* 0x00016a00ff467b82 */ /* 0x000ea20000000a00 */
[-C--:B0-----:R-:W-:Y:S02]  /*1e90*/  IMAD R6, R15, R64.reuse, RZ ;  /* 0x000000400f067224 */ /* 0x081fe400078e02ff */
[----:B------:R-:W-:-:S04]  /*1ea0*/  IMAD.WIDE.U32 R60, R57, R64, R10 ;  /* 0x00000040393c7225 */ /* 0x000fc800078e000a */
[----:B------:R-:W-:Y:S02]  /*1eb0*/  IMAD R63, R57, R65, R6 ;  /* 0x00000041393f7224 */ /* 0x000fe400078e0206 */
[-C--:B-1----:R-:W-:Y:S02]  /*1ec0*/  IMAD R8, R9, R68.reuse, RZ ;  /* 0x0000004409087224 */ /* 0x082fe400078e02ff */
[----:B------:R-:W-:Y:S02]  /*1ed0*/  IMAD.IADD R13, R61, 0x1, R63 ;  /* 0x000000013d0d7824 */ /* 0x000fe400078e023f */
[----:B------:R-:W-:Y:S02]  /*1ee0*/  IMAD.MOV.U32 R12, RZ, RZ, R60 ;  /* 0x000000ffff0c7224 */ /* 0x000fe400078e003c */
[C---:B------:R-:W-:Y:S02]  /*1ef0*/  IMAD R65, R73.reuse, R69, R8 ;  /* 0x0000004549417224 */ /* 0x040fe400078e0208 */
[----:B------:R-:W-:-:S04]  /*1f00*/  IMAD.WIDE.U32 R6, R73, R68, R12 ;  /* 0x0000004449067225 */ /* 0x000fc800078e000c */
[----:B------:R-:W-:Y:S01]  /*1f10*/  IMAD.IADD R5, R7, 0x1, R65 ;  /* 0x0000000107057824 */ /* 0x000fe200078e0241 */
[----:B--2---:R-:W-:-:S04]  /*1f20*/  LEA R14, P0, R6, R70, 0x1 ;  /* 0x00000046060e7211 */ /* 0x004fc800078008ff */
[----:B------:R-:W-:-:S05]  /*1f30*/  LEA.HI.X R15, R6, R71, R5, 0x1, P0 ;  /* 0x00000047060f7211 */ /* 0x000fca00000f0c05 */
[----:B------:R0:W2:Y:S01]  /*1f40*/  @P1 LDG.E.LTC128B.U16 R5, desc[UR36][R14.64] ;  /* 0x000000240e051981 */ /* 0x0000a2000c1e1520 */
[----:B------:R-:W-:Y:S01]  /*1f50*/  LEA R8, P0, R58, UR4, 0x1 ;  /* 0x000000043a087c11 */ /* 0x000fe2000f8008ff */
[----:B------:R-:W-:Y:S01]  /*1f60*/  IMAD.WIDE.U32 R6, R73, R68, R10 ;  /* 0x0000004449067225 */ /* 0x000fe200078e000a */
[----:B------:R-:W-:Y:S03]  /*1f70*/  BSSY B1, `(.L_x_31) ;  /* 0x0000012000017945 */ /* 0x000fe60003800000 */
[----:B------:R-:W-:Y:S02]  /*1f80*/  IMAD.IADD R7, R65, 0x1, R7 ;  /* 0x0000000141077824 */ /* 0x000fe400078e0207 */
[----:B------:R-:W-:Y:S01]  /*1f90*/  IMAD.WIDE.U32 R20, R57, R64, R6 ;  /* 0x0000004039147225 */ /* 0x000fe200078e0006 */
[----:B0-----:R-:W-:-:S03]  /*1fa0*/  SHF.L.U64.HI R15, R68, 0x3, R69 ;  /* 0x00000003440f7819 */ /* 0x001fc60000010245 */
[----:B------:R-:W-:Y:S01]  /*1fb0*/  IMAD.IADD R7, R63, 0x1, R21 ;  /* 0x000000013f077824 */ /* 0x000fe200078e0215 */
[----:B------:R-:W-:Y:S01]  /*1fc0*/  LEA R6, P4, R20, R70, 0x1 ;  /* 0x0000004614067211 */ /* 0x000fe200078808ff */
[----:B------:R-:W-:-:S03]  /*1fd0*/  IMAD.SHL.U32 R14, R68, 0x8, RZ ;  /* 0x00000008440e7824 */ /* 0x000fc600078e00ff */
[----:B------:R-:W-:Y:S01]  /*1fe0*/  LEA.HI.X R7, R20, R71, R7, 0x1, P4 ;  /* 0x0000004714077211 */ /* 0x000fe200020f0c07 */
[----:B--2---:R-:W-:-:S04]  /*1ff0*/  IMAD.U32 R9, R5, 0x10000, RZ ;  /* 0x0001000005097824 */ /* 0x004fc800078e00ff */
[----:B------:R-:W-:-:S04]  /*2000*/  FMUL R9, R9, R56 ;  /* 0x0000003809097220 */ /* 0x000fc80000400000 */
[----:B------:R-:W-:Y:S01]  /*2010*/  FFMA R24, R24, R23, R9 ;  /* 0x0000001718187223 */ /* 0x000fe20000000009 */
[----:B------:R-:W-:Y:S02]  /*2020*/  LEA.HI.X R9, R58, UR5, R75, 0x1, P0 ;  /* 0x000000053a097c11 */ /* 0x000fe400080f0c4b */
[----:B------:R-:W-:Y:S02]  /*2030*/  ISETP.GT.AND P0, PT, R4, 0x1, PT ;  /* 0x000000010400780c */ /* 0x000fe40003f04270 */
[----:B------:R-:W-:Y:S02]  /*2040*/  F2FP.BF16.F32.PACK_AB R24, RZ, R24 ;  /* 0x00000018ff18723e */ /* 0x000fe400000010ff */
[----:B------:R-:W-:-:S03]  /*2050*/  ISETP.GT.AND P3, PT, R3, RZ, P0 ;  /* 0x000000ff0300720c */ /* 0x000fc60000764270 */
[----:B------:R0:W-:Y:S10]  /*2060*/  @P1 STG.E.U16 desc[UR36][R8.64], R24 ;  /* 0x0000001808001986 */ /* 0x0001f4000c101524 */
[----:B------:R-:W-:Y:S05]  /*2070*/  @!P3 BRA `(.L_x_32) ;  /* 0x000000000004b947 */ /* 0x000fea0003800000 */
[----:B------:R1:W5:Y:S02]  /*2080*/  LDG.E.LTC128B.U16 R5, desc[UR36][R6.64+0x2] ;  /* 0x0000022406057981 */ /* 0x000364000c1e1520 */
.L_x_32:
[----:B------:R-:W-:Y:S05]  /*2090*/  BSYNC B1 ;  /* 0x0000000000017941 */ /* 0x000fea0003800000 */
.L_x_31:
[----:B-----5:R-:W-:Y:S01]  /*20a0*/  IMAD.U32 R59, R5, 0x10000, RZ ;  /* 0x00010000053b7824 */ /* 0x020fe200078e00ff */
[----:B------:R-:W-:Y:S01]  /*20b0*/  ISETP.GT.AND P2, PT, R3, 0x8, P2 ;  /* 0x000000080300780c */ /* 0x000fe20001744270 */
[----:B------:R-:W-:Y:S01]  /*20c0*/  IMAD.WIDE.U32 R20, R73, R68, R14 ;  /* 0x0000004449147225 */ /* 0x000fe200078e000e */
[----:B0-----:R-:W-:-:S03]  /*20d0*/  PRMT R24, R5, 0x7610, R24 ;  /* 0x0000761005187816 */ /* 0x001fc60000000018 */
[----:B------:R-:W-:Y:S01]  /*20e0*/  FMUL R12, R59, R56 ;  /* 0x000000383b0c7220 */ /* 0x000fe20000400000 */
[----:B------:R-:W-:Y:S01]  /*20f0*/  IMAD.IADD R65, R65, 0x1, R21 ;  /* 0x0000000141417824 */ /* 0x000fe200078e0215 */
[----:B------:R-:W-:Y:S02]  /*2100*/  IADD3 R60, P1, R60, R20, RZ ;  /* 0x000000143c3c7210 */ /* 0x000fe40007f3e0ff */
[----:B------:R-:W-:-:S03]  /*2110*/  FFMA R12, R25, R23, R12 ;  /* 0x00000017190c7223 */ /* 0x000fc6000000000c */
[----:B------:R-:W-:Y:S02]  /*2120*/  IMAD.X R13, R65, 0x1, R13, P1 ;  /* 0x00000001410d7824 */ /* 0x000fe400008e060d */
[----:B------:R-:W-:Y:S02]  /*2130*/  F2FP.BF16.F32.PACK_AB R12, RZ, R12 ;  /* 0x0000000cff0c723e */ /* 0x000fe400000010ff */
[----:B------:R-:W-:Y:S02]  /*2140*/  LEA R14, P1, R60, R70, 0x1 ;  /* 0x000000463c0e7211 */ /* 0x000fe400078208ff */
[----:B------:R-:W-:Y:S02]  /*2150*/  PRMT R21, R12, 0x7610, R21 ;  /* 0x000076100c157816 */ /* 0x000fe40000000015 */
[----:B------:R-:W-:-:S03]  /*2160*/  LEA.HI.X R15, R60, R71, R13, 0x1, P1 ;  /* 0x000000473c0f7211 */ /* 0x000fc600008f0c0d */
[----:B------:R0:W-:Y:S04]  /*2170*/  @P3 STG.E.U16 desc[UR36][R8.64+0x2], R21 ;  /* 0x0000021508003986 */ /* 0x0001e8000c101524 */
[----:B------:R-:W2:Y:S01]  /*2180*/  @P2 LDG.E.LTC128B.U16 R24, desc[UR36][R14.64] ;  /* 0x000000240e182981 */ /* 0x000ea2000c1e1520 */
[----:B------:R-:W-:Y:S01]  /*2190*/  IADD3 R20, P1, R10, R20, RZ ;  /* 0x000000140a147210 */ /* 0x000fe20007f3e0ff */
[----:B------:R-:W-:Y:S01]  /*21a0*/  BSSY B1, `(.L_x_33) ;  /* 0x0000011000017945 */ /* 0x000fe20003800000 */
[C---:B------:R-:W-:Y:S02]  /*21b0*/  SHF.L.U64.HI R13, R66.reuse, 0x4, R67 ;  /* 0x00000004420d7819 */ /* 0x040fe40000010243 */
[----:B------:R-:W-:Y:S01]  /*21c0*/  ISETP.GT.AND P0, PT, R3, 0x8, P0 ;  /* 0x000000080300780c */ /* 0x000fe20000704270 */
[----:B0-----:R-:W-:Y:S01]  /*21d0*/  IMAD.X R21, R11, 0x1, R65, P1 ;  /* 0x000000010b157824 */ /* 0x001fe200008e0641 */
[----:B------:R-:W-:Y:S01]  /*21e0*/  LEA R12, P1, R66, R8, 0x4 ;  /* 0x00000008420c7211 */ /* 0x000fe200078220ff */
[----:B------:R-:W-:-:S04]  /*21f0*/  IMAD.WIDE.U32 R20, R57, R64, R20 ;  /* 0x0000004039147225 */ /* 0x000fc800078e0014 */
[----:B------:R-:W-:Y:S01]  /*2200*/  IMAD.X R13, R13, 0x1, R9, P1 ;  /* 0x000000010d0d7824 */ /* 0x000fe200008e0609 */
[----:B------:R-:W-:Y:S01]  /*2210*/  LEA R10, P3, R20, R70, 0x1 ;  /* 0x00000046140a7211 */ /* 0x000fe200078608ff */
[----:B------:R-:W-:-:S05]  /*2220*/  IMAD.IADD R11, R63, 0x1, R21 ;  /* 0x000000013f0b7824 */ /* 0x000fca00078e0215 */
[----:B------:R-:W-:Y:S01]  /*2230*/  LEA.HI.X R11, R20, R71, R11, 0x1, P3 ;  /* 0x00000047140b7211 */ /* 0x000fe200018f0c0b */
[----:B--2---:R-:W-:-:S04]  /*2240*/  IMAD.U32 R5, R24, 0x10000, RZ ;  /* 0x0001000018057824 */ /* 0x004fc800078e00ff */
[----:B------:R-:W-:-:S04]  /*2250*/  FMUL R5, R5, R56 ;  /* 0x0000003805057220 */ /* 0x000fc80000400000 */
[----:B------:R-:W-:-:S05]  /*2260*/  FFMA R5, R26, R23, R5 ;  /* 0x000000171a057223 */ /* 0x000fca0000000005 */
[----:B------:R-:W-:-:S05]  /*2270*/  F2FP.BF16.F32.PACK_AB R5, RZ, R5 ;  /* 0x00000005ff05723e */ /* 0x000fca00000010ff */
[----:B------:R0:W-:Y:S01]  /*2280*/  @P2 STG.E.U16 desc[UR36][R12.64], R5 ;  /* 0x000000050c002986 */ /* 0x0001e2000c101524 */
[----:B------:R-:W-:Y:S05]  /*2290*/  @!P0 BRA `(.L_x_34) ;  /* 0x0000000000048947 */ /* 0x000fea0003800000 */
[----:B------:R2:W5:Y:S02]  /*22a0*/  LDG.E.LTC128B.U16 R24, desc[UR36][R10.64+0x2] ;  /* 0x000002240a187981 */ /* 0x000564000c1e1520 */
.L_x_34:
[----:B------:R-:W-:Y:S05]  /*22b0*/  BSYNC B1 ;  /* 0x0000000000017941 */ /* 0x000fea0003800000 */
.L_x_33:
[----:B0----5:R-:W-:Y:S01]  /*22c0*/  IMAD.U32 R5, R24, 0x10000, RZ ;  /* 0x0001000018057824 */ /* 0x021fe200078e00ff */
[----:B------:R-:W-:Y:S01]  /*22d0*/  ISETP.GT.AND P1, PT, R4, 0x8, PT ;  /* 0x000000080400780c */ /* 0x000fe20003f24270 */
[----:B------:R-:W-:Y:S02]  /*22e0*/  BSSY B1, `(.L_x_35) ;  /* 0x0000008000017945 */ /* 0x000fe40003800000 */
[----:B------:R-:W-:Y:S01]  /*22f0*/  FMUL R14, R5, R56 ;  /* 0x00000038050e7220 */ /* 0x000fe20000400000 */
[----:B------:R-:W-:-:S03]  /*2300*/  ISETP.GT.AND P2, PT, R3, RZ, P1 ;  /* 0x000000ff0300720c */ /* 0x000fc60000f44270 */
[----:B------:R-:W-:-:S05]  /*2310*/  FFMA R14, R27, R23, R14 ;  /* 0x000000171b0e7223 */ /* 0x000fca000000000e */
[----:B------:R-:W-:-:S05]  /*2320*/  F2FP.BF16.F32.PACK_AB R14, RZ, R14 ;  /* 0x0000000eff0e723e */ /* 0x000fca00000010ff */
[----:B------:R0:W-:Y:S01]  /*2330*/  @P0 STG.E.U16 desc[UR36][R12.64+0x2], R14 ;  /* 0x0000020e0c000986 */ /* 0x0001e2000c101524 */
[----:B------:R-:W-:Y:S05]  /*2340*/  @!P2 BRA `(.L_x_36) ;  /* 0x000000000004a947 */ /* 0x000fea0003800000 */
[----:B------:R3:W5:Y:S02]  /*2350*/  LDG.E.LTC128B.U16 R24, desc[UR36][R6.64+0x10] ;  /* 0x0000102406187981 */ /* 0x000764000c1e1520 */
.L_x_36:
[----:B------:R-:W-:Y:S05]  /*2360*/  BSYNC B1 ;  /* 0x0000000000017941 */ /* 0x000fea0003800000 */
.L_x_35:
[----:B-----5:R-:W-:Y:S01]  /*2370*/  IMAD.U32 R5, R24, 0x10000, RZ ;  /* 0x0001000018057824 */ /* 0x020fe200078e00ff */
        /* <DEDUP_REMOVED lines=9> */
.L_x_38:
[----:B------:R-:W-:Y:S05]  /*2410*/  BSYNC B1 ;  /* 0x0000000000017941 */ /* 0x000fea0003800000 */
.L_x_37:
[----:B----45:R-:W-:Y:S01]  /*2420*/  IMAD.U32 R5, R24, 0x10000, RZ ;  /* 0x0001000018057824 */ /* 0x030fe200078e00ff */
[----:B------:R-:W-:Y:S01]  /*2430*/  ISETP.GT.AND P1, PT, R3, 0x8, P1 ;  /* 0x000000080300780c */ /* 0x000fe20000f24270 */
[----:B------:R-:W-:Y:S02]  /*2440*/  BSSY B1, `(.L_x_39) ;  /* 0x0000007000017945 */ /* 0x000fe40003800000 */
[----:B0-----:R-:W-:-:S04]  /*2450*/  FMUL R14, R5, R56 ;  /* 0x00000038050e7220 */ /* 0x001fc80000400000 */
[----:B------:R-:W-:-:S05]  /*2460*/  FFMA R14, R29, R23, R14 ;  /* 0x000000171d0e7223 */ /* 0x000fca000000000e */
[----:B------:R-:W-:-:S05]  /*2470*/  F2FP.BF16.F32.PACK_AB R14, RZ, R14 ;  /* 0x0000000eff0e723e */ /* 0x000fca00000010ff */
[----:B------:R0:W-:Y:S01]  /*2480*/  @P3 STG.E.U16 desc[UR36][R8.64+0x12], R14 ;  /* 0x0000120e08003986 */ /* 0x0001e2000c101524 */
[----:B------:R-:W-:Y:S05]  /*2490*/  @!P1 BRA `(.L_x_40) ;  /* 0x0000000000049947 */ /* 0x000fea0003800000 */
[----:B------:R4:W5:Y:S02]  /*24a0*/  LDG.E.LTC128B.U16 R24, desc[UR36][R10.64+0x10] ;  /* 0x000010240a187981 */ /* 0x000964000c1e1520 */
.L_x_40:
[----:B------:R-:W-:Y:S05]  /*24b0*/  BSYNC B1 ;  /* 0x0000000000017941 */ /* 0x000fea0003800000 */
.L_x_39:
[----:B-----5:R-:W-:Y:S01]  /*24c0*/  IMAD.U32 R5, R24, 0x10000, RZ ;  /* 0x0001000018057824 */ /* 0x020fe200078e00ff */
[----:B------:R-:W-:Y:S01]  /*24d0*/  ISETP.GT.AND P0, PT, R3, 0x8, P0 ;  /* 0x000000080300780c */ /* 0x000fe20000704270 */
[----:B------:R-:W-:Y:S02]  /*24e0*/  BSSY B1, `(.L_x_41) ;  /* 0x0000007000017945 */ /* 0x000fe40003800000 */
[----:B------:R-:W-:-:S04]  /*24f0*/  FMUL R5, R5, R56 ;  /* 0x0000003805057220 */ /* 0x000fc80000400000 */
[----:B------:R-:W-:-:S05]  /*2500*/  FFMA R5, R30, R23, R5 ;  /* 0x000000171e057223 */ /* 0x000fca0000000005 */
[----:B------:R-:W-:-:S05]  /*2510*/  F2FP.BF16.F32.PACK_AB R5, RZ, R5 ;  /* 0x00000005ff05723e */ /* 0x000fca00000010ff */
[----:B------:R0:W-:Y:S01]  /*2520*/  @P1 STG.E.U16 desc[UR36][R12.64+0x10], R5 ;  /* 0x000010050c001986 */ /* 0x0001e2000c101524 */
[----:B------:R-:W-:Y:S05]  /*2530*/  @!P0 BRA `(.L_x_42) ;  /* 0x0000000000048947 */ /* 0x000fea0003800000 */
[----:B------:R0:W5:Y:S02]  /*2540*/  LDG.E.LTC128B.U16 R24, desc[UR36][R10.64+0x12] ;  /* 0x000012240a187981 */ /* 0x000164000c1e1520 */
.L_x_42:
[----:B------:R-:W-:Y:S05]  /*2550*/  BSYNC B1 ;  /* 0x0000000000017941 */ /* 0x000fea0003800000 */
.L_x_41:
        /* <DEDUP_REMOVED lines=10> */
.L_x_44:
[----:B------:R-:W-:Y:S05]  /*2600*/  BSYNC B1 ;  /* 0x0000000000017941 */ /* 0x000fea0003800000 */
.L_x_43:
        /* <DEDUP_REMOVED lines=10> */
.L_x_46:
[----:B------:R-:W-:Y:S05]  /*26b0*/  BSYNC B1 ;  /* 0x0000000000017941 */ /* 0x000fea0003800000 */
.L_x_45:
[----:B0----5:R-:W-:Y:S01]  /*26c0*/  IMAD.U32 R5, R24, 0x10000, RZ ;  /* 0x0001000018057824 */ /* 0x021fe200078e00ff */
        /* <DEDUP_REMOVED lines=8> */
.L_x_48:
[----:B------:R-:W-:Y:S05]  /*2750*/  BSYNC B1 ;  /* 0x0000000000017941 */ /* 0x000fea0003800000 */
.L_x_47:
        /* <DEDUP_REMOVED lines=9> */
.L_x_50:
[----:B------:R-:W-:Y:S05]  /*27f0*/  BSYNC B1 ;  /* 0x0000000000017941 */ /* 0x000fea0003800000 */
.L_x_49:
        /* <DEDUP_REMOVED lines=10> */
.L_x_52:
[----:B------:R-:W-:Y:S05]  /*28a0*/  BSYNC B1 ;  /* 0x0000000000017941 */ /* 0x000fea0003800000 */
.L_x_51:
        /* <DEDUP_REMOVED lines=10> */
.L_x_54:
[----:B------:R-:W-:Y:S05]  /*2950*/  BSYNC B1 ;  /* 0x0000000000017941 */ /* 0x000fea0003800000 */
.L_x_53:
        /* <DEDUP_REMOVED lines=9> */
.L_x_56:
[----:B------:R-:W-:Y:S05]  /*29f0*/  BSYNC B1 ;  /* 0x0000000000017941 */ /* 0x000fea0003800000 */
.L_x_55:
        /* <DEDUP_REMOVED lines=9> */
.L_x_58:
[----:B------:R-:W-:Y:S05]  /*2a90*/  BSYNC B1 ;  /* 0x0000000000017941 */ /* 0x000fea0003800000 */
.L_x_57:
        /* <DEDUP_REMOVED lines=10> */
.L_x_60:
[----:B------:R-:W-:Y:S05]  /*2b40*/  BSYNC B1 ;  /* 0x0000000000017941 */ /* 0x000fea0003800000 */
.L_x_59:
        /* <DEDUP_REMOVED lines=10> */
.L_x_62:
[----:B------:R-:W-:Y:S05]  /*2bf0*/  BSYNC B1 ;  /* 0x0000000000017941 */ /* 0x000fea0003800000 */
.L_x_61:
        /* <DEDUP_REMOVED lines=9> */
.L_x_64:
[----:B------:R-:W-:Y:S05]  /*2c90*/  BSYNC B1 ;  /* 0x0000000000017941 */ /* 0x000fea0003800000 */
.L_x_63:
        /* <DEDUP_REMOVED lines=9> */
.L_x_66:
[----:B------:R-:W-:Y:S05]  /*2d30*/  BSYNC B1 ;  /* 0x0000000000017941 */ /* 0x000fea0003800000 */
.L_x_65:
        /* <DEDUP_REMOVED lines=10> */
.L_x_68:
[----:B------:R-:W-:Y:S05]  /*2de0*/  BSYNC B1 ;  /* 0x0000000000017941 */ /* 0x000fea0003800000 */
.L_x_67:
        /* <DEDUP_REMOVED lines=10> */
.L_x_70:
[----:B------:R-:W-:Y:S05]  /*2e90*/  BSYNC B1 ;  /* 0x0000000000017941 */ /* 0x000fea0003800000 */
.L_x_69:
        /* <DEDUP_REMOVED lines=9> */
.L_x_72:
[----:B------:R-:W-:Y:S05]  /*2f30*/  BSYNC B1 ;  /* 0x0000000000017941 */ /* 0x000fea0003800000 */
.L_x_71:
        /* <DEDUP_REMOVED lines=9> */
.L_x_74:
[----:B------:R-:W-:Y:S05]  /*2fd0*/  BSYNC B1 ;  /* 0x0000000000017941 */ /* 0x000fea0003800000 */
.L_x_73:
        /* <DEDUP_REMOVED lines=10> */
.L_x_76:
[----:B------:R-:W-:Y:S05]  /*3080*/  BSYNC B1 ;  /* 0x0000000000017941 */ /* 0x000fea0003800000 */
.L_x_75:
        /* <DEDUP_REMOVED lines=10> */
.L_x_78:
[----:B------:R-:W-:Y:S05]  /*3130*/  BSYNC B1 ;  /* 0x0000000000017941 */ /* 0x000fea0003800000 */
.L_x_77:
        /* <DEDUP_REMOVED lines=9> */
.L_x_80:
[----:B------:R-:W-:Y:S05]  /*31d0*/  BSYNC B1 ;  /* 0x0000000000017941 */ /* 0x000fea0003800000 */
.L_x_79:
        /* <DEDUP_REMOVED lines=9> */
.L_x_82:
[----:B------:R-:W-:Y:S05]  /*3270*/  BSYNC B1 ;  /* 0x0000000000017941 */ /* 0x000fea0003800000 */
.L_x_81:
        /* <DEDUP_REMOVED lines=10> */
.L_x_84:
[----:B------:R-:W-:Y:S05]  /*3320*/  BSYNC B1 ;  /* 0x0000000000017941 */ /* 0x000fea0003800000 */
.L_x_83:
[----:B-----5:R-:W-:Y:S01]  /*3330*/  IMAD.U32 R5, R24, 0x10000, RZ ;  /* 0x0001000018057824 */ /* 0x020fe200078e00ff */
[----:B------:R-:W-:Y:S01]  /*3340*/  ISETP.GT.AND P0, PT, R4, 0x39, PT ;  /* 0x000000390400780c */ /* 0x000fe20003f04270 */
[----:B------:R-:W-:Y:S01]  /*3350*/  @P2 IMAD.MOV.U32 R4, RZ, RZ, R8 ;  /* 0x000000ffff042224 */ /* 0x000fe200078e0008 */
[----:B------:R-:W-:Y:S01]  /*3360*/  BSSY B1, `(.L_x_85) ;  /* 0x000000a000017945 */ /* 0x000fe20003800000 */
[----:B------:R-:W-:Y:S01]  /*3370*/  FMUL R5, R5, R56 ;  /* 0x0000003805057220 */ /* 0x000fe20000400000 */
[----:B------:R-:W-:-:S03]  /*3380*/  ISETP.GT.AND P3, PT, R3, RZ, P0 ;  /* 0x000000ff0300720c */ /* 0x000fc60000764270 */
[----:B------:R-:W-:-:S05]  /*3390*/  FFMA R5, R52, R23, R5 ;  /* 0x0000001734057223 */ /* 0x000fca0000000005 */
[----:B------:R-:W-:-:S04]  /*33a0*/  F2FP.BF16.F32.PACK_AB R5, RZ, R5 ;  /* 0x00000005ff05723e */ /* 0x000fc800000010ff */
[----:B0-----:R-:W-:Y:S01]  /*33b0*/  PRMT R14, R5, 0x7610, R14 ;  /* 0x00007610050e7816 */ /* 0x001fe2000000000e */
[----:B------:R-:W-:-:S05]  /*33c0*/  @P2 IMAD.MOV.U32 R5, RZ, RZ, R9 ;  /* 0x000000ffff052224 */ /* 0x000fca00078e0009 */
[----:B------:R0:W-:Y:S01]  /*33d0*/  @P2 STG.E.U16 desc[UR36][R4.64+0x70], R14 ;  /* 0x0000700e04002986 */ /* 0x0001e2000c101524 */
[----:B------:R-:W-:Y:S05]  /*33e0*/  @!P3 BRA `(.L_x_86) ;  /* 0x000000000004b947 */ /* 0x000fea0003800000 */
[----:B------:R0:W5:Y:S02]  /*33f0*/  LDG.E.LTC128B.U16 R24, desc[UR36][R6.64+0x72] ;  /* 0x0000722406187981 */ /* 0x000164000c1e1520 */
.L_x_86:
[----:B------:R-:W-:Y:S05]  /*3400*/  BSYNC B1 ;  /* 0x0000000000017941 */ /* 0x000fea0003800000 */
.L_x_85:
        /* <DEDUP_REMOVED lines=9> */
.L_x_88:
[----:B------:R-:W-:Y:S05]  /*34a0*/  BSYNC B1 ;  /* 0x0000000000017941 */ /* 0x000fea0003800000 */
.L_x_87:
[----:B-----5:R-:W-:Y:S01]  /*34b0*/  IMAD.U32 R5, R24, 0x10000, RZ ;  /* 0x0001000018057824 */ /* 0x020fe200078e00ff */
[----:B------:R-:W-:Y:S01]  /*34c0*/  ISETP.GT.AND P0, PT, R3, 0x8, P0 ;  /* 0x000000080300780c */ /* 0x000fe20000704270 */
[----:B0-----:R-:W-:Y:S01]  /*34d0*/  @P1 IMAD.MOV.U32 R4, RZ, RZ, R12 ;  /* 0x000000ffff041224 */ /* 0x001fe200078e000c */
[----:B------:R-:W-:Y:S01]  /*34e0*/  BSSY B1, `(.L_x_89) ;  /* 0x0000009000017945 */ /* 0x000fe20003800000 */
[----:B------:R-:W-:-:S04]  /*34f0*/  FMUL R5, R5, R56 ;  /* 0x0000003805057220 */ /* 0x000fc80000400000 */
[----:B------:R-:W-:-:S05]  /*3500*/  FFMA R5, R54, R23, R5 ;  /* 0x0000001736057223 */ /* 0x000fca0000000005 */
[----:B------:R-:W-:-:S04]  /*3510*/  F2FP.BF16.F32.PACK_AB R5, RZ, R5 ;  /* 0x00000005ff05723e */ /* 0x000fc800000010ff */
[----:B-1-3--:R-:W-:Y:S01]  /*3520*/  PRMT R6, R5, 0x7610, R6 ;  /* 0x0000761005067816 */ /* 0x00afe20000000006 */
[----:B------:R-:W-:-:S05]  /*3530*/  @P1 IMAD.MOV.U32 R5, RZ, RZ, R13 ;  /* 0x000000ffff051224 */ /* 0x000fca00078e000d */
[----:B------:R0:W-:Y:S01]  /*3540*/  @P1 STG.E.U16 desc[UR36][R4.64+0x70], R6 ;  /* 0x0000700604001986 */ /* 0x0001e2000c101524 */
[----:B------:R-:W-:Y:S05]  /*3550*/  @!P0 BRA `(.L_x_90) ;  /* 0x0000000000048947 */ /* 0x000fea0003800000 */
[----:B------:R1:W5:Y:S02]  /*3560*/  LDG.E.LTC128B.U16 R24, desc[UR36][R10.64+0x72] ;  /* 0x000072240a187981 */ /* 0x000364000c1e1520 */
.L_x_90:
[----:B------:R-:W-:Y:S05]  /*3570*/  BSYNC B1 ;  /* 0x0000000000017941 */ /* 0x000fea0003800000 */
.L_x_89:
[----:B------:R-:W-:Y:S05]  /*3580*/  @!P0 BRA `(.L_x_91) ;  /* 0x0000000800a88947 */ /* 0x000fea0003800000 */
[----:B-----5:R-:W-:-:S04]  /*3590*/  IMAD.U32 R3, R24, 0x10000, RZ ;  /* 0x0001000018037824 */ /* 0x020fc800078e00ff */
[----:B0-----:R-:W-:-:S04]  /*35a0*/  FMUL R4, R3, R56 ;  /* 0x0000003803047220 */ /* 0x001fc80000400000 */
[----:B------:R-:W-:-:S05]  /*35b0*/  FFMA R4, R55, R23, R4 ;  /* 0x0000001737047223 */ /* 0x000fca0000000004 */
[----:B------:R-:W-:-:S05]  /*35c0*/  F2FP.BF16.F32.PACK_AB R4, RZ, R4 ;  /* 0x00000004ff04723e */ /* 0x000fca00000010ff */
[----:B------:R3:W-:Y:S01]  /*35d0*/  STG.E.U16 desc[UR36][R12.64+0x72], R4 ;  /* 0x000072040c007986 */ /* 0x0007e2000c101524 */
[----:B------:R-:W-:Y:S05]  /*35e0*/  BRA `(.L_x_91) ;  /* 0x0000000800907947 */ /* 0x000fea0003800000 */
.L_x_30:
[----:B------:R-:W-:Y:S01]  /*35f0*/  ISETP.GT.AND P0, PT, R4, 0x1, PT ;  /* 0x000000010400780c */ /* 0x000fe20003f04270 */
[----:B------:R-:W-:Y:S01]  /*3600*/  ULDC.64 UR4, c[0x0][0x5c0] ;  /* 0x0001700000047ab9 */ /* 0x000fe20000000a00 */
[-C--:B------:R-:W-:Y:S01]  /*3610*/  FMUL R24, R24, R23.reuse ;  /* 0x0000001718187220 */ /* 0x080fe20000400000 */
[-C--:B------:R-:W-:Y:S01]  /*3620*/  FMUL R25, R25, R23.reuse ;  /* 0x0000001719197220 */ /* 0x080fe20000400000 */
[----:B------:R-:W-:Y:S01]  /*3630*/  ISETP.GT.AND P3, PT, R3, RZ, P0 ;  /* 0x000000ff0300720c */ /* 0x000fe20000764270 */
[-C--:B------:R-:W-:Y:S01]  /*3640*/  FMUL R26, R26, R23.reuse ;  /* 0x000000171a1a7220 */ /* 0x080fe20000400000 */
[----:B------:R-:W-:Y:S01]  /*3650*/  LEA R6, P4, R58, UR4, 0x1 ;  /* 0x000000043a067c11 */ /* 0x000fe2000f8808ff */
[-C--:B------:R-:W-:Y:S01]  /*3660*/  FMUL R27, R27, R23.reuse ;  /* 0x000000171b1b7220 */ /* 0x080fe20000400000 */
[----:B------:R-:W-:Y:S01]  /*3670*/  F2FP.BF16.F32.PACK_AB R24, RZ, R24 ;  /* 0x00000018ff18723e */ /* 0x000fe200000010ff */
[-C--:B------:R-:W-:Y:S01]  /*3680*/  FMUL R28, R28, R23.reuse ;  /* 0x000000171c1c7220 */ /* 0x080fe20000400000 */
[----:B------:R-:W-:Y:S01]  /*3690*/  LEA.HI.X R7, R58, UR5, R75, 0x1, P4 ;  /* 0x000000053a077c11 */ /* 0x000fe2000a0f0c4b */
[----:B------:R-:W-:Y:S01]  /*36a0*/  FMUL R29, R29, R23 ;  /* 0x000000171d1d7220 */ /* 0x000fe20000400000 */
[----:B------:R-:W-:Y:S01]  /*36b0*/  F2FP.BF16.F32.PACK_AB R25, RZ, R25 ;  /* 0x00000019ff19723e */ /* 0x000fe200000010ff */
[-C--:B------:R-:W-:Y:S01]  /*36c0*/  FMUL R30, R30, R23.reuse ;  /* 0x000000171e1e7220 */ /* 0x080fe20000400000 */
[----:B------:R-:W-:Y:S01]  /*36d0*/  SHF.L.U64.HI R67, R66, 0x4, R67 ;  /* 0x0000000442437819 */ /* 0x000fe20000010243 */
[----:B------:R-:W-:Y:S01]  /*36e0*/  @P1 STG.E.U16 desc[UR36][R6.64], R24 ;  /* 0x0000001806001986 */ /* 0x000fe2000c101524 */
[----:B------:R-:W-:Y:S01]  /*36f0*/  ISETP.GT.AND P1, PT, R4, 0x8, PT ;  /* 0x000000080400780c */ /* 0x000fe20003f24270 */
[-C--:B------:R-:W-:Y:S01]  /*3700*/  FMUL R31, R31, R23.reuse ;  /* 0x000000171f1f7220 */ /* 0x080fe20000400000 */
[C---:B------:R-:W-:Y:S01]  /*3710*/  ISETP.GT.AND P4, PT, R3.reuse, 0x8, P0 ;  /* 0x000000080300780c */ /* 0x040fe20000784270 */
[----:B------:R-:W-:Y:S01]  /*3720*/  @P3 STG.E.U16 desc[UR36][R6.64+0x2], R25 ;  /* 0x0000021906003986 */ /* 0x000fe2000c101524 */
[----:B------:R-:W-:Y:S01]  /*3730*/  LEA R8, P3, R66, R6, 0x4 ;  /* 0x0000000642087211 */ /* 0x000fe200078620ff */
[-C--:B------:R-:W-:Y:S01]  /*3740*/  FMUL R32, R32, R23.reuse ;  /* 0x0000001720207220 */ /* 0x080fe20000400000 */
[----:B------:R-:W-:Y:S01]  /*3750*/  ISETP.GT.AND P2, PT, R3, 0x8, P2 ;  /* 0x000000080300780c */ /* 0x000fe20001744270 */
[-C--:B------:R-:W-:Y:S01]  /*3760*/  FMUL R33, R33, R23.reuse ;  /* 0x0000001721217220 */ /* 0x080fe20000400000 */
[----:B------:R-:W-:Y:S01]  /*3770*/  ISETP.GT.AND P0, PT, R4, 0x9, PT ;  /* 0x000000090400780c */ /* 0x000fe20003f04270 */
[----:B------:R-:W-:Y:S01]  /*3780*/  IMAD.X R9, R67, 0x1, R7, P3 ;  /* 0x0000000143097824 */ /* 0x000fe200018e0607 */
[C---:B------:R-:W-:Y:S01]  /*3790*/  ISETP.GT.AND P5, PT, R3.reuse, RZ, P1 ;  /* 0x000000ff0300720c */ /* 0x040fe20000fa4270 */
[-C--:B------:R-:W-:Y:S01]  /*37a0*/  FMUL R34, R34, R23.reuse ;  /* 0x0000001722227220 */ /* 0x080fe20000400000 */
[----:B------:R-:W-:Y:S01]  /*37b0*/  ISETP.GT.AND P3, PT, R3, RZ, P0 ;  /* 0x000000ff0300720c */ /* 0x000fe20000764270 */
[-C--:B------:R-:W-:Y:S01]  /*37c0*/  FMUL R35, R35, R23.reuse ;  /* 0x0000001723237220 */ /* 0x080fe20000400000 */
[----:B------:R-:W-:Y:S01]  /*37d0*/  F2FP.BF16.F32.PACK_AB R26, RZ, R26 ;  /* 0x0000001aff1a723e */ /* 0x000fe200000010ff */
[----:B------:R-:W-:Y:S01]  /*37e0*/  FMUL R36, R36, R23 ;  /* 0x0000001724247220 */ /* 0x000fe20000400000 */
[----:B------:R-:W-:Y:S01]  /*37f0*/  F2FP.BF16.F32.PACK_AB R27, RZ, R27 ;  /* 0x0000001bff1b723e */ /* 0x000fe200000010ff */
[----:B------:R-:W-:Y:S01]  /*3800*/  FMUL R37, R37, R23 ;  /* 0x0000001725257220 */ /* 0x000fe20000400000 */
[----:B------:R-:W-:Y:S01]  /*3810*/  F2FP.BF16.F32.PACK_AB R28, RZ, R28 ;  /* 0x0000001cff1c723e */ /* 0x000fe200000010ff */
[----:B------:R-:W-:Y:S01]  /*3820*/  @P2 STG.E.U16 desc[UR36][R8.64], R26 ;  /* 0x0000001a08002986 */ /* 0x000fe2000c101524 */
[----:B------:R-:W-:Y:S01]  /*3830*/  F2FP.BF16.F32.PACK_AB R29, RZ, R29 ;  /* 0x0000001dff1d723e */ /* 0x000fe200000010ff */
[-C--:B------:R-:W-:Y:S01]  /*3840*/  FMUL R38, R38, R23.reuse ;  /* 0x0000001726267220 */ /* 0x080fe20000400000 */
[----:B------:R-:W-:Y:S01]  /*3850*/  ISETP.GT.AND P2, PT, R3, 0x8, P1 ;  /* 0x000000080300780c */ /* 0x000fe20000f44270 */
[----:B------:R-:W-:Y:S01]  /*3860*/  @P4 STG.E.U16 desc[UR36][R8.64+0x2], R27 ;  /* 0x0000021b08004986 */ /* 0x000fe2000c101524 */
[----:B------:R-:W-:Y:S01]  /*3870*/  ISETP.GT.AND P1, PT, R4, 0x10, PT ;  /* 0x000000100400780c */ /* 0x000fe20003f24270 */
[-C--:B------:R-:W-:Y:S01]  /*3880*/  FMUL R39, R39, R23.reuse ;  /* 0x0000001727277220 */ /* 0x080fe20000400000 */
[----:B------:R-:W-:Y:S01]  /*3890*/  F2FP.BF16.F32.PACK_AB R30, RZ, R30 ;  /* 0x0000001eff1e723e */ /* 0x000fe200000010ff */
[----:B------:R-:W-:Y:S01]  /*38a0*/  @P5 STG.E.U16 desc[UR36][R6.64+0x10], R28 ;  /* 0x0000101c06005986 */ /* 0x000fe2000c101524 */
[C---:B------:R-:W-:Y:S01]  /*38b0*/  ISETP.GT.AND P4, PT, R3.reuse, RZ, P1 ;  /* 0x000000ff0300720c */ /* 0x040fe20000f84270 */
[----:B------:R-:W-:Y:S01]  /*38c0*/  FMUL R40, R40, R23 ;  /* 0x0000001728287220 */ /* 0x000fe20000400000 */
[----:B------:R-:W-:Y:S01]  /*38d0*/  F2FP.BF16.F32.PACK_AB R31, RZ, R31 ;  /* 0x0000001fff1f723e */ /* 0x000fe200000010ff */
[----:B------:R-:W-:Y:S01]  /*38e0*/  @P3 STG.E.U16 desc[UR36][R6.64+0x12], R29 ;  /* 0x0000121d06003986 */ /* 0x000fe2000c101524 */
[----:B------:R-:W-:Y:S01]  /*38f0*/  ISETP.GT.AND P3, PT, R3, 0x8, P0 ;  /* 0x000000080300780c */ /* 0x000fe20000764270 */
[-C--:B------:R-:W-:Y:S01]  /*3900*/  FMUL R41, R41, R23.reuse ;  /* 0x0000001729297220 */ /* 0x080fe20000400000 */
[----:B------:R-:W-:Y:S01]  /*3910*/  ISETP.GT.AND P0, PT, R4, 0x11, PT ;  /* 0x000000110400780c */ /* 0x000fe20003f04270 */
[----:B------:R-:W-:Y:S01]  /*3920*/  @P2 STG.E.U16 desc[UR36][R8.64+0x10], R30 ;  /* 0x0000101e08002986 */ /* 0x000fe2000c101524 */
[----:B------:R-:W-:Y:S01]  /*3930*/  F2FP.BF16.F32.PACK_AB R32, RZ, R32 ;  /* 0x00000020ff20723e */ /* 0x000fe200000010ff */
[-C--:B------:R-:W-:Y:S01]  /*3940*/  FMUL R42, R42, R23.reuse ;  /* 0x000000172a2a7220 */ /* 0x080fe20000400000 */
[----:B------:R-:W-:Y:S01]  /*3950*/  ISETP.GT.AND P5, PT, R3, RZ, P0 ;  /* 0x000000ff0300720c */ /* 0x000fe200007a4270 */
[-C--:B------:R-:W-:Y:S01]  /*3960*/  FMUL R43, R43, R23.reuse ;  /* 0x000000172b2b7220 */ /* 0x080fe20000400000 */
[----:B------:R-:W-:Y:S01]  /*3970*/  ISETP.GT.AND P2, PT, R3, 0x8, P1 ;  /* 0x000000080300780c */ /* 0x000fe20000f44270 */
[-C--:B------:R-:W-:Y:S01]  /*3980*/  FMUL R44, R44, R23.reuse ;  /* 0x000000172c2c7220 */ /* 0x080fe20000400000 */
[----:B------:R-:W-:Y:S01]  /*3990*/  ISETP.GT.AND P1, PT, R4, 0x18, PT ;  /* 0x000000180400780c */ /* 0x000fe20003f24270 */
[----:B------:R-:W-:Y:S01]  /*39a0*/  FMUL R45, R45, R23 ;  /* 0x000000172d2d7220 */ /* 0x000fe20000400000 */
[----:B------:R-:W-:Y:S01]  /*39b0*/  F2FP.BF16.F32.PACK_AB R33, RZ, R33 ;  /* 0x00000021ff21723e */ /* 0x000fe200000010ff */
[----:B------:R-:W-:Y:S01]  /*39c0*/  @P3 STG.E.U16 desc[UR36][R8.64+0x12], R31 ;  /* 0x0000121f08003986 */ /* 0x000fe2000c101524 */
[C---:B------:R-:W-:Y:S01]  /*39d0*/  ISETP.GT.AND P3, PT, R3.reuse, 0x8, P0 ;  /* 0x000000080300780c */ /* 0x040fe20000764270 */
[-C--:B------:R-:W-:Y:S01]  /*39e0*/  FMUL R46, R46, R23.reuse ;  /* 0x000000172e2e7220 */ /* 0x080fe20000400000 */
[----:B------:R-:W-:Y:S01]  /*39f0*/  ISETP.GT.AND P0, PT, R4, 0x19, PT ;  /* 0x000000190400780c */ /* 0x000fe20003f04270 */
[----:B------:R-:W-:Y:S01]  /*3a00*/  @P4 STG.E.U16 desc[UR36][R6.64+0x20], R32 ;  /* 0x0000202006004986 */ /* 0x000fe2000c101524 */
[----:B------:R-:W-:Y:S01]  /*3a10*/  ISETP.GT.AND P4, PT, R3, RZ, P1 ;  /* 0x000000ff0300720c */ /* 0x000fe20000f84270 */
[-C--:B------:R-:W-:Y:S01]  /*3a20*/  FMUL R47, R47, R23.reuse ;  /* 0x000000172f2f7220 */ /* 0x080fe20000400000 */
[----:B------:R-:W-:Y:S01]  /*3a30*/  F2FP.BF16.F32.PACK_AB R34, RZ, R34 ;  /* 0x00000022ff22723e */ /* 0x000fe200000010ff */
[----:B------:R-:W-:Y:S01]  /*3a40*/  @P5 STG.E.U16 desc[UR36][R6.64+0x22], R33 ;  /* 0x0000222106005986 */ /* 0x000fe2000c101524 */
[----:B------:R-:W-:Y:S01]  /*3a50*/  ISETP.GT.AND P5, PT, R3, RZ, P0 ;  /* 0x000000ff0300720c */ /* 0x000fe200007a4270 */
[----:B------:R-:W-:Y:S01]  /*3a60*/  FMUL R48, R48, R23 ;  /* 0x0000001730307220 */ /* 0x000fe20000400000 */
[----:B------:R-:W-:Y:S01]  /*3a70*/  F2FP.BF16.F32.PACK_AB R35, RZ, R35 ;  /* 0x00000023ff23723e */ /* 0x000fe200000010ff */
[----:B------:R-:W-:Y:S01]  /*3a80*/  @P2 STG.E.U16 desc[UR36][R8.64+0x20], R34 ;  /* 0x0000202208002986 */ /* 0x000fe2000c101524 */
[----:B------:R-:W-:Y:S01]  /*3a90*/  F2FP.BF16.F32.PACK_AB R36, RZ, R36 ;  /* 0x00000024ff24723e */ /* 0x000fe200000010ff */
[-C--:B------:R-:W-:Y:S01]  /*3aa0*/  FMUL R49, R49, R23.reuse ;  /* 0x0000001731317220 */ /* 0x080fe20000400000 */
[C---:B------:R-:W-:Y:S01]  /*3ab0*/  ISETP.GT.AND P2, PT, R3.reuse, 0x8, P1 ;  /* 0x000000080300780c */ /* 0x040fe20000f44270 */
[----:B------:R-:W-:Y:S01]  /*3ac0*/  @P3 STG.E.U16 desc[UR36][R8.64+0x22], R35 ;  /* 0x0000222308003986 */ /* 0x000fe2000c101524 */
[----:B------:R-:W-:Y:S01]  /*3ad0*/  ISETP.GT.AND P1, PT, R4, 0x20, PT ;  /* 0x000000200400780c */ /* 0x000fe20003f24270 */
[----:B------:R-:W-:Y:S01]  /*3ae0*/  FMUL R50, R50, R23 ;  /* 0x0000001732327220 */ /* 0x000fe20000400000 */
[----:B------:R-:W-:Y:S01]  /*3af0*/  F2FP.BF16.F32.PACK_AB R37, RZ, R37 ;  /* 0x00000025ff25723e */ /* 0x000fe200000010ff */
[----:B------:R-:W-:Y:S01]  /*3b00*/  @P4 STG.E.U16 desc[UR36][R6.64+0x30], R36 ;  /* 0x0000302406004986 */ /* 0x000fe2000c101524 */
[----:B------:R-:W-:Y:S01]  /*3b10*/  ISETP.GT.AND P3, PT, R3, 0x8, P0 ;  /* 0x000000080300780c */ /* 0x000fe20000764270 */
[-C--:B------:R-:W-:Y:S01]  /*3b20*/  FMUL R51, R51, R23.reuse ;  /* 0x0000001733337220 */ /* 0x080fe20000400000 */
[----:B------:R-:W-:Y:S01]  /*3b30*/  ISETP.GT.AND P0, PT, R4, 0x21, PT ;  /* 0x000000210400780c */ /* 0x000fe20003f04270 */
[----:B------:R-:W-:Y:S01]  /*3b40*/  @P5 STG.E.U16 desc[UR36][R6.64+0x32], R37 ;  /* 0x0000322506005986 */ /* 0x000fe2000c101524 */
        /* <DEDUP_REMOVED lines=10> */
[----:B------:R-:W-:-:S02]  /*3bf0*/  F2FP.BF16.F32.PACK_AB R41, RZ, R41 ;  /* 0x00000029ff29723e */ /* 0x000fc400000010ff */
[C---:B------:R-:W-:Y:S01]  /*3c00*/  ISETP.GT.AND P1, PT, R3.reuse, 0x8, P1 ;  /* 0x000000080300780c */ /* 0x040fe20000f24270 */
[----:B------:R-:W-:Y:S01]  /*3c10*/  @P3 STG.E.U16 desc[UR36][R8.64+0x32], R39 ;  /* 0x0000322708003986 */ /* 0x000fe2000c101524 */
[C---:B------:R-:W-:Y:S02]  /*3c20*/  ISETP.GT.AND P2, PT, R3.reuse, 0x8, P0 ;  /* 0x000000080300780c */ /* 0x040fe40000744270 */
[C---:B------:R-:W-:Y:S01]  /*3c30*/  ISETP.GT.AND P0, PT, R4.reuse, 0x29, PT ;  /* 0x000000290400780c */ /* 0x040fe20003f04270 */
[----:B------:R-:W-:Y:S01]  /*3c40*/  @P4 STG.E.U16 desc[UR36][R6.64+0x40], R40 ;  /* 0x0000402806004986 */ /* 0x000fe2000c101524 */
[----:B------:R-:W-:Y:S02]  /*3c50*/  ISETP.GT.AND P4, PT, R4, 0x28, PT ;  /* 0x000000280400780c */ /* 0x000fe40003f84270 */
[----:B------:R-:W-:Y:S01]  /*3c60*/  F2FP.BF16.F32.PACK_AB R42, RZ, R42 ;  /* 0x0000002aff2a723e */ /* 0x000fe200000010ff */
[----:B------:R-:W-:Y:S01]  /*3c70*/  @P5 STG.E.U16 desc[UR36][R6.64+0x42], R41 ;  /* 0x0000422906005986 */ /* 0x000fe2000c101524 */
[----:B------:R-:W-:-:S02]  /*3c80*/  ISETP.GT.AND P5, PT, R3, RZ, P4 ;  /* 0x000000ff0300720c */ /* 0x000fc400027a4270 */
[C---:B------:R-:W-:Y:S01]  /*3c90*/  ISETP.GT.AND P3, PT, R3.reuse, RZ, P0 ;  /* 0x000000ff0300720c */ /* 0x040fe20000764270 */
[----:B------:R-:W-:Y:S01]  /*3ca0*/  @P1 STG.E.U16 desc[UR36][R8.64+0x40], R42 ;  /* 0x0000402a08001986 */ /* 0x000fe2000c101524 */
[----:B------:R-:W-:Y:S02]  /*3cb0*/  F2FP.BF16.F32.PACK_AB R43, RZ, R43 ;  /* 0x0000002bff2b723e */ /* 0x000fe400000010ff */
[----:B------:R-:W-:Y:S02]  /*3cc0*/  F2FP.BF16.F32.PACK_AB R44, RZ, R44 ;  /* 0x0000002cff2c723e */ /* 0x000fe400000010ff */
[C---:B------:R-:W-:Y:S01]  /*3cd0*/  ISETP.GT.AND P4, PT, R3.reuse, 0x8, P4 ;  /* 0x000000080300780c */ /* 0x040fe20002784270 */
[----:B------:R-:W-:Y:S01]  /*3ce0*/  @P2 STG.E.U16 desc[UR36][R8.64+0x42], R43 ;  /* 0x0000422b08002986 */ /* 0x000fe2000c101524 */
[----:B------:R-:W-:Y:S02]  /*3cf0*/  F2FP.BF16.F32.PACK_AB R45, RZ, R45 ;  /* 0x0000002dff2d723e */ /* 0x000fe400000010ff */
[----:B------:R-:W-:Y:S01]  /*3d00*/  ISETP.GT.AND P2, PT, R4, 0x31, PT ;  /* 0x000000310400780c */ /* 0x000fe20003f44270 */
[----:B------:R-:W-:Y:S01]  /*3d10*/  @P5 STG.E.U16 desc[UR36][R6.64+0x50], R44 ;  /* 0x0000502c06005986 */ /* 0x000fe2000c101524 */
[----:B------:R-:W-:-:S02]  /*3d20*/  ISETP.GT.AND P5, PT, R3, 0x8, P0 ;  /* 0x000000080300780c */ /* 0x000fc400007a4270 */
[C---:B------:R-:W-:Y:S01]  /*3d30*/  ISETP.GT.AND P1, PT, R4.reuse, 0x38, PT ;  /* 0x000000380400780c */ /* 0x040fe20003f24270 */
[----:B------:R-:W-:Y:S01]  /*3d40*/  @P3 STG.E.U16 desc[UR36][R6.64+0x52], R45 ;  /* 0x0000522d06003986 */ /* 0x000fe2000c101524 */
[C---:B------:R-:W-:Y:S02]  /*3d50*/  ISETP.GT.AND P3, PT, R4.reuse, 0x30, PT ;  /* 0x000000300400780c */ /* 0x040fe40003f64270 */
[----:B------:R-:W-:Y:S01]  /*3d60*/  ISETP.GT.AND P0, PT, R4, 0x39, PT ;  /* 0x000000390400780c */ /* 0x000fe20003f04270 */
[----:B------:R-:W-:Y:S01]  /*3d70*/  @P4 IMAD.MOV.U32 R4, RZ, RZ, R8 ;  /* 0x000000ffff044224 */ /* 0x000fe200078e0008 */
[----:B------:R-:W-:Y:S01]  /*3d80*/  F2FP.BF16.F32.PACK_AB R46, RZ, R46 ;  /* 0x0000002eff2e723e */ /* 0x000fe200000010ff */
[----:B------:R-:W-:Y:S01]  /*3d90*/  @P4 IMAD.MOV.U32 R5, RZ, RZ, R9 ;  /* 0x000000ffff054224 */ /* 0x000fe200078e0009 */
[----:B------:R-:W-:Y:S02]  /*3da0*/  F2FP.BF16.F32.PACK_AB R47, RZ, R47 ;  /* 0x0000002fff2f723e */ /* 0x000fe400000010ff */
[----:B------:R-:W-:-:S02]  /*3db0*/  F2FP.BF16.F32.PACK_AB R48, RZ, R48 ;  /* 0x00000030ff30723e */ /* 0x000fc400000010ff */
[----:B------:R0:W-:Y:S01]  /*3dc0*/  @P4 STG.E.U16 desc[UR36][R4.64+0x50], R46 ;  /* 0x0000502e04004986 */ /* 0x0001e2000c101524 */
[C---:B------:R-:W-:Y:S02]  /*3dd0*/  ISETP.GT.AND P4, PT, R3.reuse, RZ, P2 ;  /* 0x000000ff0300720c */ /* 0x040fe40001784270 */
[----:B------:R-:W-:Y:S02]  /*3de0*/  F2FP.BF16.F32.PACK_AB R49, RZ, R49 ;  /* 0x00000031ff31723e */ /* 0x000fe400000010ff */
[----:B------:R-:W-:Y:S02]  /*3df0*/  ISETP.GT.AND P2, PT, R3, 0x8, P2 ;  /* 0x000000080300780c */ /* 0x000fe40001744270 */
[----:B------:R-:W-:Y:S02]  /*3e00*/  F2FP.BF16.F32.PACK_AB R50, RZ, R50 ;  /* 0x00000032ff32723e */ /* 0x000fe400000010ff */
[----:B------:R-:W-:Y:S02]  /*3e10*/  F2FP.BF16.F32.PACK_AB R51, RZ, R51 ;  /* 0x00000033ff33723e */ /* 0x000fe400000010ff */
[----:B------:R-:W-:Y:S01]  /*3e20*/  F2FP.BF16.F32.PACK_AB R52, RZ, R52 ;  /* 0x00000034ff34723e */ /* 0x000fe200000010ff */
[----:B0-----:R-:W-:Y:S01]  /*3e30*/  @P5 IMAD.MOV.U32 R4, RZ, RZ, R8 ;  /* 0x000000ffff045224 */ /* 0x001fe200078e0008 */
[----:B------:R-:W-:Y:S01]  /*3e40*/  F2FP.BF16.F32.PACK_AB R53, RZ, R53 ;  /* 0x00000035ff35723e */ /* 0x000fe200000010ff */
[----:B------:R-:W-:Y:S01]  /*3e50*/  @P5 IMAD.MOV.U32 R5, RZ, RZ, R9 ;  /* 0x000000ffff055224 */ /* 0x000fe200078e0009 */
[----:B------:R-:W-:-:S02]  /*3e60*/  F2FP.BF16.F32.PACK_AB R54, RZ, R54 ;  /* 0x00000036ff36723e */ /* 0x000fc400000010ff */
[----:B------:R-:W-:Y:S02]  /*3e70*/  F2FP.BF16.F32.PACK_AB R55, RZ, R55 ;  /* 0x00000037ff37723e */ /* 0x000fe400000010ff */
[----:B------:R0:W-:Y:S01]  /*3e80*/  @P5 STG.E.U16 desc[UR36][R4.64+0x52], R47 ;  /* 0x0000522f04005986 */ /* 0x0001e2000c101524 */
[C---:B------:R-:W-:Y:S02]  /*3e90*/  ISETP.GT.AND P5, PT, R3.reuse, RZ, P3 ;  /* 0x000000ff0300720c */ /* 0x040fe40001fa4270 */
[----:B------:R-:W-:-:S11]  /*3ea0*/  ISETP.GT.AND P3, PT, R3, 0x8, P3 ;  /* 0x000000080300780c */ /* 0x000fd60001f64270 */
[----:B0-----:R-:W-:Y:S02]  /*3eb0*/  @P5 IMAD.MOV.U32 R4, RZ, RZ, R6 ;  /* 0x000000ffff045224 */ /* 0x001fe400078e0006 */
[----:B------:R-:W-:-:S05]  /*3ec0*/  @P5 IMAD.MOV.U32 R5, RZ, RZ, R7 ;  /* 0x000000ffff055224 */ /* 0x000fca00078e0007 */
[----:B------:R0:W-:Y:S01]  /*3ed0*/  @P5 STG.E.U16 desc[UR36][R4.64+0x60], R48 ;  /* 0x0000603004005986 */ /* 0x0001e2000c101524 */
[C---:B------:R-:W-:Y:S02]  /*3ee0*/  ISETP.GT.AND P5, PT, R3.reuse, RZ, P0 ;  /* 0x000000ff0300720c */ /* 0x040fe400007a4270 */
[----:B------:R-:W-:Y:S01]  /*3ef0*/  ISETP.GT.AND P0, PT, R3, 0x8, P0 ;  /* 0x000000080300780c */ /* 0x000fe20000704270 */
[----:B0-----:R-:W-:Y:S02]  /*3f00*/  @P4 IMAD.MOV.U32 R4, RZ, RZ, R6 ;  /* 0x000000ffff044224 */ /* 0x001fe400078e0006 */
[----:B------:R-:W-:-:S05]  /*3f10*/  @P4 IMAD.MOV.U32 R5, RZ, RZ, R7 ;  /* 0x000000ffff054224 */ /* 0x000fca00078e0007 */
[----:B------:R0:W-:Y:S01]  /*3f20*/  @P4 STG.E.U16 desc[UR36][R4.64+0x62], R49 ;  /* 0x0000623104004986 */ /* 0x0001e2000c101524 */
[C---:B------:R-:W-:Y:S02]  /*3f30*/  ISETP.GT.AND P4, PT, R3.reuse, RZ, P1 ;  /* 0x000000ff0300720c */ /* 0x040fe40000f84270 */
[----:B------:R-:W-:Y:S01]  /*3f40*/  ISETP.GT.AND P1, PT, R3, 0x8, P1 ;  /* 0x000000080300780c */ /* 0x000fe20000f24270 */
[----:B0-----:R-:W-:Y:S02]  /*3f50*/  @P3 IMAD.MOV.U32 R4, RZ, RZ, R8 ;  /* 0x000000ffff043224 */ /* 0x001fe400078e0008 */
[----:B------:R-:W-:-:S05]  /*3f60*/  @P3 IMAD.MOV.U32 R5, RZ, RZ, R9 ;  /* 0x000000ffff053224 */ /* 0x000fca00078e0009 */
[----:B------:R0:W-:Y:S02]  /*3f70*/  @P3 STG.E.U16 desc[UR36][R4.64+0x60], R50 ;  /* 0x0000603204003986 */ /* 0x0001e4000c101524 */
[----:B0-----:R-:W-:Y:S02]  /*3f80*/  @P2 IMAD.MOV.U32 R4, RZ, RZ, R8 ;  /* 0x000000ffff042224 */ /* 0x001fe400078e0008 */
[----:B------:R-:W-:-:S05]  /*3f90*/  @P2 IMAD.MOV.U32 R5, RZ, RZ, R9 ;  /* 0x000000ffff052224 */ /* 0x000fca00078e0009 */
[----:B------:R0:W-:Y:S02]  /*3fa0*/  @P2 STG.E.U16 desc[UR36][R4.64+0x62], R51 ;  /* 0x0000623304002986 */ /* 0x0001e4000c101524 */
[----:B0-----:R-:W-:Y:S02]  /*3fb0*/  @P4 IMAD.MOV.U32 R4, RZ, RZ, R6 ;  /* 0x000000ffff044224 */ /* 0x001fe400078e0006 */
[----:B------:R-:W-:-:S05]  /*3fc0*/  @P4 IMAD.MOV.U32 R5, RZ, RZ, R7 ;  /* 0x000000ffff054224 */ /* 0x000fca00078e0007 */
[----:B------:R0:W-:Y:S04]  /*3fd0*/  @P4 STG.E.U16 desc[UR36][R4.64+0x70], R52 ;  /* 0x0000703404004986 */ /* 0x0001e8000c101524 */
[----:B------:R1:W-:Y:S01]  /*3fe0*/  @P5 STG.E.U16 desc[UR36][R6.64+0x72], R53 ;  /* 0x0000723506005986 */ /* 0x0003e2000c101524 */
[----:B0-----:R-:W-:Y:S02]  /*3ff0*/  @P1 IMAD.MOV.U32 R4, RZ, RZ, R8 ;  /* 0x000000ffff041224 */ /* 0x001fe400078e0008 */
[----:B------:R-:W-:-:S05]  /*4000*/  @P1 IMAD.MOV.U32 R5, RZ, RZ, R9 ;  /* 0x000000ffff051224 */ /* 0x000fca00078e0009 */
[----:B------:R1:W-:Y:S04]  /*4010*/  @P1 STG.E.U16 desc[UR36][R4.64+0x70], R54 ;  /* 0x0000703604001986 */ /* 0x0003e8000c101524 */
[----:B------:R1:W-:Y:S02]  /*4020*/  @P0 STG.E.U16 desc[UR36][R8.64+0x72], R55 ;  /* 0x0000723708000986 */ /* 0x0003e4000c101524 */
.L_x_91:
[----:B------:R-:W-:Y:S05]  /*4030*/  BSYNC B0 ;  /* 0x0000000000007941 */ /* 0x000fea0003800000 */
.L_x_29:
[----:B------:R-:W-:Y:S01]  /*4040*/  ULDC UR4, c[0x0][0xc] ;  /* 0x0000030000047ab9 */ /* 0x000fe20000000800 */
[----:B------:R-:W-:Y:S01]  /*4050*/  ULDC UR5, c[0x0][0x10] ;  /* 0x0000040000057ab9 */ /* 0x000fe20000000800 */
[----:B------:R-:W0:Y:S01]  /*4060*/  LDC R3, c[0x0][0x14] ;  /* 0x00000500ff037b82 */ /* 0x000e220000000800 */
[----:B------:R-:W-:Y:S01]  /*4070*/  UIMAD.WIDE.U32 UR4, UR4, UR5, URZ ;  /* 0x00000005040472a5 */ /* 0x000fe2000f8e003f */
[----:B------:R-:W-:Y:S02]  /*4080*/  IMAD.MOV.U32 R59, RZ, RZ, -0x1 ;  /* 0xffffffffff3b7424 */ /* 0x000fe400078e00ff */
[----:B------:R-:W-:-:S03]  /*4090*/  IMAD.MOV.U32 R57, RZ, RZ, -0x1 ;  /* 0xffffffffff397424 */ /* 0x000fc600078e00ff */
[----:B0-----:R-:W-:-:S04]  /*40a0*/  IMAD.WIDE.U32 R16, R3, UR4, R16 ;  /* 0x0000000403107c25 */ /* 0x001fc8000f8e0010 */
[----:B------:R-:W-:Y:S01]  /*40b0*/  IMAD R3, R3, UR5, RZ ;  /* 0x0000000503037c24 */ /* 0x000fe2000f8e02ff */
[----:B------:R-:W-:Y:S02]  /*40c0*/  ULDC.64 UR4, c[0x0][0x650] ;  /* 0x0001940000047ab9 */ /* 0x000fe40000000a00 */
[----:B------:R-:W-:Y:S01]  /*40d0*/  ISETP.GE.U32.AND P0, PT, R16, UR4, PT ;  /* 0x0000000410007c0c */ /* 0x000fe2000bf06070 */
[--C-:B------:R-:W-:Y:S01]  /*40e0*/  IMAD.IADD R17, R17, 0x1, R3.reuse ;  /* 0x0000000111117824 */ /* 0x100fe200078e0203 */
[----:B------:R-:W-:-:S04]  /*40f0*/  PRMT R3, RZ, 0x7610, R3 ;  /* 0x00007610ff037816 */ /* 0x000fc80000000003 */
[----:B------:R-:W-:-:S13]  /*4100*/  ISETP.GE.U32.AND.EX P0, PT, R17, UR5, PT, P0 ;  /* 0x0000000511007c0c */ /* 0x000fda000bf06100 */
[----:B------:R-:W-:Y:S05]  /*4110*/  @P0 BRA `(.L_x_92) ;  /* 0x0000000400640947 */ /* 0x000fea0003800000 */
[----:B---3--:R-:W0:Y:S01]  /*4120*/  S2R R12, SR_CTAID.X ;  /* 0x00000000000c7919 */ /* 0x008e220000002500 */
[----:B-12-4-:R-:W1:Y:S01]  /*4130*/  LDC.64 R10, c[0x0][0x628] ;  /* 0x00018a00ff0a7b82 */ /* 0x016e620000000a00 */
[----:B------:R-:W-:Y:S01]  /*4140*/  ULDC UR4, c[0x0][0x150] ;  /* 0x0000540000047ab9 */ /* 0x000fe20000000800 */
[----:B------:R-:W-:Y:S01]  /*4150*/  IMAD.MOV.U32 R8, RZ, RZ, R16 ;  /* 0x000000ffff087224 */ /* 0x000fe200078e0010 */
[----:B-----5:R-:W2:Y:S01]  /*4160*/  S2R R24, SR_CTAID.Y ;  /* 0x0000000000187919 */ /* 0x020ea20000002600 */
[----:B------:R-:W-:-:S04]  /*4170*/  IMAD.MOV.U32 R9, RZ, RZ, R17 ;  /* 0x000000ffff097224 */ /* 0x000fc800078e0011 */
[----:B------:R-:W3:Y:S08]  /*4180*/  LDC R21, c[0x0][0x144] ;  /* 0x00005100ff157b82 */ /* 0x000ef00000000800 */
[----:B------:R-:W4:Y:S08]  /*4190*/  LDC R0, c[0x0][0x630] ;  /* 0x00018c00ff007b82 */ /* 0x000f300000000800 */
[----:B------:R-:W2:Y:S01]  /*41a0*/  LDC.64 R14, c[0x0][0x620] ;  /* 0x00018800ff0e7b82 */ /* 0x000ea20000000a00 */
[----:B-1----:R-:W-:-:S04]  /*41b0*/  ISETP.NE.U32.AND P0, PT, R10, RZ, PT ;  /* 0x000000ff0a00720c */ /* 0x002fc80003f05070 */
[----:B------:R-:W-:Y:S02]  /*41c0*/  ISETP.NE.AND.EX P0, PT, R11, RZ, PT, P0 ;  /* 0x000000ff0b00720c */ /* 0x000fe40003f05300 */
[----:B0-----:R-:W-:-:S05]  /*41d0*/  I2FP.F32.U32 R3, R12 ;  /* 0x0000000c00037245 */ /* 0x001fca0000201000 */
[----:B------:R-:W-:-:S04]  /*41e0*/  FMUL R3, R3, UR4 ;  /* 0x0000000403037c20 */ /* 0x000fc80008400000 */
[----:B------:R0:W1:Y:S02]  /*41f0*/  F2I.U32.TRUNC.NTZ R20, R3 ;  /* 0x0000000300147305 */ /* 0x000064000020f000 */
[----:B---34-:R-:W-:Y:S05]  /*4200*/  @!P0 BRA `(.L_x_93) ;  /* 0x0000000000288947 */ /* 0x018fea0003800000 */
[----:B0-----:R-:W0:Y:S02]  /*4210*/  LDC R3, c[0x0][0x634] ;  /* 0x00018d00ff037b82 */ /* 0x001e240000000800 */
        /* <DEDUP_REMOVED lines=9> */
.L_x_93:
[----:B------:R-:W3:Y:S01]  /*42b0*/  LDC.64 R28, c[0x0][0x640] ;  /* 0x00019000ff1c7b82 */ /* 0x000ee20000000a00 */
[-CC-:B------:R-:W-:Y:S01]  /*42c0*/  SHF.R.U64 R57, R8, R0.reuse, R9.reuse ;  /* 0x0000000008397219 */ /* 0x180fe20000001209 */
[----:B-1----:R-:W-:Y:S01]  /*42d0*/  IMAD.MOV R20, RZ, RZ, -R20 ;  /* 0x000000ffff147224 */ /* 0x002fe200078e0a14 */
[----:B------:R-:W-:Y:S01]  /*42e0*/  SHF.R.U32.HI R0, RZ, R0, R9 ;  /* 0x00000000ff007219 */ /* 0x000fe20000011609 */
[----:B------:R-:W-:Y:S01]  /*42f0*/  ULDC UR4, c[0x0][0x154] ;  /* 0x0000550000047ab9 */ /* 0x000fe20000000800 */
[----:B0-----:R-:W-:Y:S01]  /*4300*/  IADD3 R3, P0, RZ, -R57, RZ ;  /* 0x80000039ff037210 */ /* 0x001fe20007f1e0ff */
[----:B------:R-:W-:Y:S02]  /*4310*/  IMAD R21, R21, R20, R12 ;  /* 0x0000001415157224 */ /* 0x000fe400078e020c */
[----:B------:R-:W0:Y:S01]  /*4320*/  LDC R6, c[0x0][0x618] ;  /* 0x00018600ff067b82 */ /* 0x000e220000000800 */
[----:B------:R-:W-:Y:S02]  /*4330*/  IMAD.MOV.U32 R7, RZ, RZ, 0x1 ;  /* 0x00000001ff077424 */ /* 0x000fe400078e00ff */
[----:B------:R-:W-:-:S04]  /*4340*/  IMAD.X R5, RZ, RZ, ~R0, P0 ;  /* 0x000000ffff057224 */ /* 0x000fc800000e0e00 */
[-C--:B--2---:R-:W-:Y:S01]  /*4350*/  IMAD R0, R5, R14.reuse, RZ ;  /* 0x0000000e05007224 */ /* 0x084fe200078e02ff */
[----:B------:R-:W1:Y:S01]  /*4360*/  LDC R8, c[0x0][0x608] ;  /* 0x00018200ff087b82 */ /* 0x000e620000000800 */
[----:B------:R-:W-:-:S04]  /*4370*/  IMAD.WIDE.U32 R4, R3, R14, R16 ;  /* 0x0000000e03047225 */ /* 0x000fc800078e0010 */
[----:B------:R-:W-:Y:S01]  /*4380*/  IMAD R3, R3, R15, R0 ;  /* 0x0000000f03037224 */ /* 0x000fe200078e0200 */
[----:B------:R-:W-:Y:S02]  /*4390*/  I2FP.F32.U32 R0, R24 ;  /* 0x0000001800007245 */ /* 0x000fe40000201000 */
[----:B------:R-:W2:Y:S01]  /*43a0*/  LDC R26, c[0x0][0x658] ;  /* 0x00019600ff1a7b82 */ /* 0x000ea20000000800 */
[----:B------:R-:W-:Y:S01]  /*43b0*/  IMAD.IADD R3, R5, 0x1, R3 ;  /* 0x0000000105037824 */ /* 0x000fe200078e0203 */
[----:B---3--:R-:W-:Y:S01]  /*43c0*/  ISETP.NE.U32.AND P0, PT, R28, RZ, PT ;  /* 0x000000ff1c00720c */ /* 0x008fe20003f05070 */
[----:B------:R-:W-:Y:S01]  /*43d0*/  FMUL R0, R0, UR4 ;  /* 0x0000000400007c20 */ /* 0x000fe20008400000 */
[----:B------:R-:W-:Y:S02]  /*43e0*/  IMAD.MOV.U32 R5, RZ, RZ, -0x1 ;  /* 0xffffffffff057424 */ /* 0x000fe400078e00ff */
[----:B------:R-:W-:Y:S01]  /*43f0*/  ISETP.NE.AND.EX P0, PT, R29, RZ, PT, P0 ;  /* 0x000000ff1d00720c */ /* 0x000fe20003f05300 */
[----:B------:R3:W4:Y:S01]  /*4400*/  F2I.U32.TRUNC.NTZ R13, R0 ;  /* 0x00000000000d7305 */ /* 0x000722000020f000 */
[----:B------:R-:W3:Y:S01]  /*4410*/  LDC R15, c[0x0][0x148] ;  /* 0x00005200ff0f7b82 */ /* 0x000ee20000000800 */
[----:B0-----:R-:W-:-:S02]  /*4420*/  SHF.R.U64 R12, R4, R6, R3 ;  /* 0x00000006040c7219 */ /* 0x001fc40000001203 */
[----:B------:R-:W-:-:S05]  /*4430*/  SHF.R.U32.HI R3, RZ, R6, R3 ;  /* 0x00000006ff037219 */ /* 0x000fca0000011603 */
[----:B------:R-:W0:Y:S01]  /*4440*/  LDC R20, c[0x0][0x600] ;  /* 0x00018000ff147b82 */ /* 0x000e220000000800 */
[-CC-:B-1----:R-:W-:Y:S02]  /*4450*/  SHF.R.U64 R10, R12, R8.reuse, R3.reuse ;  /* 0x000000080c0a7219 */ /* 0x182fe40000001203 */
[----:B------:R-:W-:-:S05]  /*4460*/  SHF.R.U32.HI R3, RZ, R8, R3 ;  /* 0x00000008ff037219 */ /* 0x000fca0000011603 */
[----:B------:R-:W1:Y:S01]  /*4470*/  LDC R27, c[0x0][0x648] ;  /* 0x00019200ff1b7b82 */ /* 0x000e620000000800 */
[-C--:B--2---:R-:W-:Y:S02]  /*4480*/  SHF.L.U32 R4, R5, R26.reuse, RZ ;  /* 0x0000001a05047219 */ /* 0x084fe400000006ff */
[-CC-:B------:R-:W-:Y:S02]  /*4490*/  SHF.R.U64 R14, R10, R26.reuse, R3.reuse ;  /* 0x0000001a0a0e7219 */ /* 0x180fe40000001203 */
[----:B------:R-:W-:Y:S02]  /*44a0*/  SHF.R.U32.HI R5, RZ, R26, R3 ;  /* 0x0000001aff057219 */ /* 0x000fe40000011603 */
[----:B------:R-:W-:Y:S01]  /*44b0*/  LOP3.LUT R25, RZ, R4, RZ, 0x33, !PT ;  /* 0x00000004ff197212 */ /* 0x000fe200078e33ff */
[----:B------:R-:W2:Y:S01]  /*44c0*/  LDC R30, c[0x0][0x638] ;  /* 0x00018e00ff1e7b82 */ /* 0x000ea20000000800 */
[----:B------:R-:W-:Y:S01]  /*44d0*/  SHF.L.U32 R26, R7, R26, RZ ;  /* 0x0000001a071a7219 */ /* 0x000fe200000006ff */
[----:B------:R-:W-:-:S06]  /*44e0*/  IMAD.MOV.U32 R4, RZ, RZ, R14 ;  /* 0x000000ffff047224 */ /* 0x000fcc00078e000e */
[----:B------:R-:W0:Y:S01]  /*44f0*/  LDC R31, c[0x0][0x610] ;  /* 0x00018400ff1f7b82 */ /* 0x000e220000000800 */
[----:B----4-:R-:W-:Y:S05]  /*4500*/  @!P0 BRA `(.L_x_94) ;  /* 0x0000000000288947 */ /* 0x010fea0003800000 */
[----:B------:R-:W4:Y:S02]  /*4510*/  LDC R3, c[0x0][0x64c] ;  /* 0x00019300ff037b82 */ /* 0x000f240000000800 */
[----:B----4-:R-:W-:-:S05]  /*4520*/  IADD3 R3, P0, R14, R3, RZ ;  /* 0x000000030e037210 */ /* 0x010fca0007f1e0ff */
        /* <DEDUP_REMOVED lines=8> */
.L_x_94:
[----:B------:R-:W-:Y:S01]  /*45b0*/  ISETP.NE.AND P0, PT, R2, 0x1, PT ;  /* 0x000000010200780c */ /* 0x000fe20003f05270 */
[----:B0-----:R-:W-:Y:S01]  /*45c0*/  VIADD R7, R20, 0xffffffff ;  /* 0xffffffff14077836 */ /* 0x001fe20000000000 */
[----:B-1-3--:R-:W-:Y:S01]  /*45d0*/  SHF.R.U64 R0, R4, R27, R5 ;  /* 0x0000001b04007219 */ /* 0x00afe20000001205 */
[----:B------:R-:W-:Y:S01]  /*45e0*/  IMAD.MOV R13, RZ, RZ, -R13 ;  /* 0x000000ffff0d7224 */ /* 0x000fe200078e0a0d */
[----:B------:R-:W-:Y:S01]  /*45f0*/  LOP3.LUT R5, R10, R25, RZ, 0xc0, !PT ;  /* 0x000000190a057212 */ /* 0x000fe200078ec0ff */
[----:B------:R-:W-:Y:S01]  /*4600*/  IMAD.MOV.U32 R4, RZ, RZ, 0x1 ;  /* 0x00000001ff047424 */ /* 0x000fe200078e00ff */
[----:B------:R-:W-:Y:S01]  /*4610*/  LOP3.LUT R12, R12, R7, RZ, 0xc0, !PT ;  /* 0x000000070c0c7212 */ /* 0x000fe200078ec0ff */
[----:B------:R-:W-:Y:S02]  /*4620*/  IMAD.MOV R3, RZ, RZ, -R0 ;  /* 0x000000ffff037224 */ /* 0x000fe400078e0a00 */
[----:B------:R-:W-:Y:S02]  /*4630*/  IMAD R0, R26, R0, R5 ;  /* 0x000000001a007224 */ /* 0x000fe400078e0205 */
[----:B--2---:R-:W-:-:S02]  /*4640*/  IMAD R3, R3, R30, R14 ;  /* 0x0000001e03037224 */ /* 0x004fc400078e020e */
[----:B------:R-:W-:Y:S02]  /*4650*/  @P0 IMAD R21, R15, R13, R24 ;  /* 0x0000000d0f150224 */ /* 0x000fe400078e0218 */
[----:B------:R-:W-:Y:S01]  /*4660*/  IMAD R5, R3, R20, R12 ;  /* 0x0000001403057224 */ /* 0x000fe200078e020c */
[----:B------:R-:W-:Y:S01]  /*4670*/  PRMT R3, R4, 0x7610, R3 ;  /* 0x0000761004037816 */ /* 0x000fe20000000003 */
[----:B------:R-:W-:-:S05]  /*4680*/  IMAD R0, R0, R31, R21 ;  /* 0x0000001f00007224 */ /* 0x000fca00078e0215 */
[----:B------:R-:W-:Y:S02]  /*4690*/  SEL R59, R5, R0, !P0 ;  /* 0x00000000053b7207 */ /* 0x000fe40004000000 */
[----:B------:R-:W-:-:S07]  /*46a0*/  SEL R0, R0, R5, !P0 ;  /* 0x0000000500007207 */ /* 0x000fce0004000000 */
.L_x_92:
[----:B------:R-:W-:Y:S01]  /*46b0*/  LOP3.LUT P0, RZ, R3, 0xff, RZ, 0xc0, !PT ;  /* 0x000000ff03ff7812 */ /* 0x000fe2000780c0ff */
[----:B------:R-:W-:-:S12]  /*46c0*/  IMAD.MOV.U32 R58, RZ, RZ, R0 ;  /* 0x000000ffff3a7224 */ /* 0x000fd800078e0000 */
[----:B------:R-:W-:Y:S05]  /*46d0*/  @P0 BRA `(.L_x_95) ;  /* 0xffffffc800480947 */ /* 0x000fea000383ffff */
[----:B------:R-:W-:Y:S05]  /*46e0*/  EXIT ;  /* 0x000000000000794d */ /* 0x000fea0003800000 */
.L_x_4:
[----:B0-----:R-:W-:Y:S01]  /*46f0*/  ULDC.64 UR4, c[0x0][0x650] ;  /* 0x0001940000047ab9 */ /* 0x001fe20000000a00 */
        /* <DEDUP_REMOVED lines=25> */
.L_x_97:
[--C-:B------:R-:W-:Y:S01]  /*4890*/  SHF.R.U64 R12, R10, R14, R11.reuse ;  /* 0x0000000e0a0c7219 */ /* 0x100fe2000000120b */
[----:B------:R-:W0:Y:S01]  /*48a0*/  LDC R22, c[0x0][0x618] ;  /* 0x00018600ff167b82 */ /* 0x000e220000000800 */
[----:B------:R-:W-:Y:S01]  /*48b0*/  I2FP.F32.U32 R6, R4 ;  /* 0x0000000400067245 */ /* 0x000fe20000201000 */
[----:B------:R-:W-:Y:S01]  /*48c0*/  ULDC UR4, c[0x0][0x150] ;  /* 0x0000540000047ab9 */ /* 0x000fe20000000800 */
[----:B------:R-:W-:Y:S02]  /*48d0*/  SHF.R.U32.HI R5, RZ, R14, R11 ;  /* 0x0000000eff057219 */ /* 0x000fe4000001160b */
[----:B------:R-:W-:Y:S01]  /*48e0*/  IADD3 R9, P0, RZ, -R12, RZ ;  /* 0x8000000cff097210 */ /* 0x000fe20007f1e0ff */
[----:B------:R-:W-:Y:S01]  /*48f0*/  FMUL R11, R6, UR4 ;  /* 0x00000004060b7c20 */ /* 0x000fe20008400000 */
[----:B------:R-:W-:Y:S01]  /*4900*/  ULDC UR4, c[0x0][0x154] ;  /* 0x0000550000047ab9 */ /* 0x000fe20000000800 */
[----:B------:R-:W1:Y:S02]  /*4910*/  LDC.64 R24, c[0x0][0x640] ;  /* 0x00019000ff187b82 */ /* 0x000e640000000a00 */
[----:B------:R-:W-:-:S02]  /*4920*/  IMAD.X R5, RZ, RZ, ~R5, P0 ;  /* 0x000000ffff057224 */ /* 0x000fc400000e0e05 */
[----:B------:R-:W2:Y:S01]  /*4930*/  F2I.U32.TRUNC.NTZ R11, R11 ;  /* 0x0000000b000b7305 */ /* 0x000ea2000020f000 */
[----:B------:R-:W-:-:S03]  /*4940*/  IMAD.WIDE.U32 R6, R9, R20, R16 ;  /* 0x0000001409067225 */ /* 0x000fc600078e0010 */
[----:B------:R-:W3:Y:S01]  /*4950*/  LDC R13, c[0x0][0x144] ;  /* 0x00005100ff0d7b82 */ /* 0x000ee20000000800 */
[----:B------:R-:W-:-:S04]  /*4960*/  IMAD R8, R5, R20, RZ ;  /* 0x0000001405087224 */ /* 0x000fc800078e02ff */
[----:B------:R-:W-:Y:S02]  /*4970*/  IMAD R5, R9, R21, R8 ;  /* 0x0000001509057224 */ /* 0x000fe400078e0208 */
[----:B------:R-:W-:Y:S01]  /*4980*/  IMAD.MOV.U32 R8, RZ, RZ, -0x1 ;  /* 0xffffffffff087424 */ /* 0x000fe200078e00ff */
[----:B------:R-:W4:Y:S01]  /*4990*/  LDC R14, c[0x0][0x608] ;  /* 0x00018200ff0e7b82 */ /* 0x000f220000000800 */
[----:B------:R-:W-:Y:S01]  /*49a0*/  IMAD.IADD R5, R7, 0x1, R5 ;  /* 0x0000000107057824 */ /* 0x000fe200078e0205 */
[----:B------:R-:W-:-:S04]  /*49b0*/  I2FP.F32.U32 R7, R3 ;  /* 0x0000000300077245 */ /* 0x000fc80000201000 */
[-C--:B0-----:R-:W-:Y:S01]  /*49c0*/  SHF.R.U64 R10, R6, R22.reuse, R5 ;  /* 0x00000016060a7219 */ /* 0x081fe20000001205 */
[----:B--2---:R-:W-:Y:S01]  /*49d0*/  IMAD.MOV R6, RZ, RZ, -R11 ;  /* 0x000000ffff067224 */ /* 0x004fe200078e0a0b */
[----:B------:R-:W0:Y:S01]  /*49e0*/  LDC R9, c[0x0][0x658] ;  /* 0x00019600ff097b82 */ /* 0x000e220000000800 */
[----:B-1----:R-:W-:Y:S01]  /*49f0*/  ISETP.NE.U32.AND P0, PT, R24, RZ, PT ;  /* 0x000000ff1800720c */ /* 0x002fe20003f05070 */
[----:B------:R-:W-:Y:S01]  /*4a00*/  FMUL R7, R7, UR4 ;  /* 0x0000000407077c20 */ /* 0x000fe20008400000 */
[----:B------:R-:W-:Y:S02]  /*4a10*/  SHF.R.U32.HI R5, RZ, R22, R5 ;  /* 0x00000016ff057219 */ /* 0x000fe40000011605 */
[----:B------:R-:W-:-:S03]  /*4a20*/  ISETP.NE.AND.EX P0, PT, R25, RZ, PT, P0 ;  /* 0x000000ff1900720c */ /* 0x000fc60003f05300 */
[----:B------:R-:W1:Y:S01]  /*4a30*/  LDC R20, c[0x0][0x148] ;  /* 0x00005200ff147b82 */ /* 0x000e620000000800 */
[----:B---3--:R-:W-:Y:S02]  /*4a40*/  IMAD R23, R13, R6, R4 ;  /* 0x000000060d177224 */ /* 0x008fe400078e0204 */
[----:B------:R-:W-:-:S05]  /*4a50*/  IMAD.MOV.U32 R6, RZ, RZ, 0x1 ;  /* 0x00000001ff067424 */ /* 0x000fca00078e00ff */
[----:B------:R-:W2:Y:S01]  /*4a60*/  LDC R21, c[0x0][0x600] ;  /* 0x00018000ff157b82 */ /* 0x000ea20000000800 */
[-CC-:B----4-:R-:W-:Y:S02]  /*4a70*/  SHF.R.U64 R13, R10, R14.reuse, R5.reuse ;  /* 0x0000000e0a0d7219 */ /* 0x190fe40000001205 */
[----:B------:R-:W-:Y:S02]  /*4a80*/  SHF.R.U32.HI R4, RZ, R14, R5 ;  /* 0x0000000eff047219 */ /* 0x000fe40000011605 */
[----:B------:R3:W4:Y:S03]  /*4a90*/  F2I.U32.TRUNC.NTZ R14, R7 ;  /* 0x00000007000e7305 */ /* 0x000726000020f000 */
[----:B------:R-:W1:Y:S01]  /*4aa0*/  LDC R26, c[0x0][0x648] ;  /* 0x00019200ff1a7b82 */ /* 0x000e620000000800 */
[-C--:B0-----:R-:W-:Y:S02]  /*4ab0*/  SHF.R.U64 R15, R13, R9.reuse, R4 ;  /* 0x000000090d0f7219 */ /* 0x081fe40000001204 */
[----:B------:R-:W-:-:S02]  /*4ac0*/  SHF.L.U32 R8, R8, R9, RZ ;  /* 0x0000000908087219 */ /* 0x000fc400000006ff */
[-C--:B------:R-:W-:Y:S01]  /*4ad0*/  SHF.R.U32.HI R5, RZ, R9.reuse, R4 ;  /* 0x00000009ff057219 */ /* 0x080fe20000011604 */
[----:B------:R-:W-:Y:S01]  /*4ae0*/  IMAD.MOV.U32 R4, RZ, RZ, R15 ;  /* 0x000000ffff047224 */ /* 0x000fe200078e000f */
[----:B------:R-:W-:Y:S01]  /*4af0*/  SHF.L.U32 R22, R6, R9, RZ ;  /* 0x0000000906167219 */ /* 0x000fe200000006ff */
[----:B------:R-:W0:Y:S01]  /*4b00*/  LDC R27, c[0x0][0x638] ;  /* 0x00018e00ff1b7b82 */ /* 0x000e220000000800 */
[----:B------:R-:W-:-:S07]  /*4b10*/  LOP3.LUT R28, RZ, R8, RZ, 0x33, !PT ;  /* 0x00000008ff1c7212 */ /* 0x000fce00078e33ff */
        /* <DEDUP_REMOVED lines=12> */
.L_x_98:
[----:B------:R-:W-:Y:S01]  /*4be0*/  ISETP.NE.AND P0, PT, R2, 0x1, PT ;  /* 0x000000010200780c */ /* 0x000fe20003f05270 */
[----:B--2---:R-:W-:Y:S01]  /*4bf0*/  VIADD R7, R21, 0xffffffff ;  /* 0xffffffff15077836 */ /* 0x004fe20000000000 */
[----:B-1----:R-:W-:Y:S01]  /*4c00*/  SHF.R.U64 R5, R4, R26, R5 ;  /* 0x0000001a04057219 */ /* 0x002fe20000001205 */
[----:B------:R-:W-:Y:S01]  /*4c10*/  IMAD.MOV R14, RZ, RZ, -R14 ;  /* 0x000000ffff0e7224 */ /* 0x000fe200078e0a0e */
[----:B------:R-:W-:Y:S01]  /*4c20*/  LOP3.LUT R4, R13, R28, RZ, 0xc0, !PT ;  /* 0x0000001c0d047212 */ /* 0x000fe200078ec0ff */
[----:B------:R-:W-:Y:S01]  /*4c30*/  IMAD.MOV.U32 R8, RZ, RZ, R12 ;  /* 0x000000ffff087224 */ /* 0x000fe200078e000c */
[----:B------:R-:W-:Y:S01]  /*4c40*/  LOP3.LUT R10, R10, R7, RZ, 0xc0, !PT ;  /* 0x000000070a0a7212 */ /* 0x000fe200078ec0ff */
[----:B------:R-:W-:Y:S02]  /*4c50*/  IMAD.MOV R6, RZ, RZ, -R5 ;  /* 0x000000ffff067224 */ /* 0x000fe400078e0a05 */
[----:B------:R-:W-:-:S04]  /*4c60*/  IMAD R4, R22, R5, R4 ;  /* 0x0000000516047224 */ /* 0x000fc800078e0204 */
[----:B------:R-:W-:Y:S02]  /*4c70*/  @P0 IMAD R23, R20, R14, R3 ;  /* 0x0000000e14170224 */ /* 0x000fe400078e0203 */
[----:B0-----:R-:W-:Y:S02]  /*4c80*/  IMAD R3, R6, R27, R15 ;  /* 0x0000001b06037224 */ /* 0x001fe400078e020f */
[----:B------:R-:W-:Y:S02]  /*4c90*/  IMAD R7, R4, R29, R23 ;  /* 0x0000001d04077224 */ /* 0x000fe400078e0217 */
[----:B------:R-:W-:Y:S02]  /*4ca0*/  IMAD R4, R3, R21, R10 ;  /* 0x0000001503047224 */ /* 0x000fe400078e020a */
[----:B------:R-:W-:-:S03]  /*4cb0*/  IMAD.MOV.U32 R6, RZ, RZ, 0x1 ;  /* 0x00000001ff067424 */ /* 0x000fc600078e00ff */
[----:B------:R-:W-:Y:S02]  /*4cc0*/  SEL R9, R4, R7, !P0 ;  /* 0x0000000704097207 */ /* 0x000fe40004000000 */
[----:B------:R-:W-:-:S07]  /*4cd0*/  SEL R7, R7, R4, !P0 ;  /* 0x0000000407077207 */ /* 0x000fce0004000000 */
.L_x_96:
[----:B------:R-:W-:-:S08]  /*4ce0*/  NOP ;  /* 0x0000000000007918 */ /* 0x000fd00000000000 */
[----:B------:R-:W0:-:S00]  /*4cf0*/  USETMAXREG.DEALLOC.CTAPOOL 0x28 ;  /* 0x00000028000079c8 */ /* 0x000e0000080e0500 */
[----:B0-----:R-:W-:-:S13]  /*4d00*/  ISETP.NE.AND P0, PT, R0, RZ, PT ;  /* 0x000000ff0000720c */ /* 0x001fda0003f05270 */
[----:B------:R-:W-:Y:S05]  /*4d10*/  @P0 EXIT ;  /* 0x000000000000094d */ /* 0x000fea0003800000 */
[----:B------:R-:W-:Y:S01]  /*4d20*/  LOP3.LUT P0, RZ, R6, 0xff, RZ, 0xc0, !PT ;  /* 0x000000ff06ff7812 */ /* 0x000fe2000780c0ff */
[----:B------:R-:W-:Y:S02]  /*4d30*/  IMAD.MOV.U32 R0, RZ, RZ, 0x1 ;  /* 0x00000001ff007424 */ /* 0x000fe400078e00ff */
[----:B------:R-:W-:-:S10]  /*4d40*/  IMAD.MOV.U32 R12, RZ, RZ, RZ ;  /* 0x000000ffff0c7224 */ /* 0x000fd400078e00ff */
[----:B------:R-:W-:Y:S05]  /*4d50*/  @!P0 BRA `(.L_x_99) ;  /* 0x0000000c004c8947 */ /* 0x000fea0003800000 */
[----:B------:R-:W0:Y:S01]  /*4d60*/  LDC R0, c[0x0][0x28c] ;  /* 0x0000a300ff007b82 */ /* 0x000e220000000800 */
[----:B------:R-:W-:Y:S01]  /*4d70*/  ULDC UR5, c[0x0][0x658] ;  /* 0x0001960000057ab9 */ /* 0x000fe20000000800 */
[----:B------:R-:W-:Y:S01]  /*4d80*/  UMOV UR7, 0xffffffff ;  /* 0xffffffff00077882 */ /* 0x000fe20000000000 */
[----:B------:R-:W-:Y:S01]  /*4d90*/  ULDC UR6, c[0x0][0xc] ;  /* 0x0000030000067ab9 */ /* 0x000fe20000000800 */
[----:B------:R-:W-:Y:S01]  /*4da0*/  USHF.L.U32 UR8, UR7, UR5, URZ ;  /* 0x0000000507087299 */ /* 0x000fe2000800063f */
[C---:B------:R-:W-:Y:S01]  /*4db0*/  LOP3.LUT P2, RZ, R18.reuse, 0x7f, RZ, 0xc0, !PT ;  /* 0x0000007f12ff7812 */ /* 0x040fe2000784c0ff */
[----:B------:R-:W-:Y:S01]  /*4dc0*/  UMOV UR9, 0x1 ;  /* 0x0000000100097882 */ /* 0x000fe20000000000 */
[----:B------:R-:W-:Y:S01]  /*4dd0*/  ULDC UR7, c[0x0][0x10] ;  /* 0x0000040000077ab9 */ /* 0x000fe20000000800 */
[----:B------:R-:W-:Y:S01]  /*4de0*/  LOP3.LUT P0, RZ, R18, 0x1f, RZ, 0xc0, !PT ;  /* 0x0000001f12ff7812 */ /* 0x000fe2000780c0ff */
[----:B------:R-:W-:Y:S01]  /*4df0*/  UIMAD.WIDE.U32 UR6, UR6, UR7, URZ ;  /* 0x00000007060672a5 */ /* 0x000fe2000f8e003f */
[----:B------:R-:W-:Y:S01]  /*4e00*/  BSSY B0, `(.L_x_99) ;  /* 0x00000c8000007945 */ /* 0x000fe20003800000 */
[----:B------:R-:W-:Y:S01]  /*4e10*/  USHF.L.U32 UR19, UR9, UR5, URZ ;  /* 0x0000000509137299 */ /* 0x000fe2000800063f */
[----:B------:R-:W-:Y:S01]  /*4e20*/  IMAD.MOV.U32 R13, RZ, RZ, 0x1 ;  /* 0x00000001ff0d7424 */ /* 0x000fe200078e00ff */
[----:B------:R-:W-:Y:S01]  /*4e30*/  LOP3.LUT R11, R19, 0x2, RZ, 0xfc, !PT ;  /* 0x00000002130b7812 */ /* 0x000fe200078efcff */
[----:B------:R-:W-:Y:S01]  /*4e40*/  ULDC UR5, c[0x0][0x14] ;  /* 0x0000050000057ab9 */ /* 0x000fe20000000800 */
[----:B------:R-:W-:Y:S01]  /*4e50*/  PLOP3.LUT P0, PT, P0, P2, PT, 0x8a, 0x0 ;  /* 0x000000000000781c */ /* 0x000fe20000705172 */
[----:B------:R-:W-:Y:S01]  /*4e60*/  UIMAD.WIDE.U32 UR22, UR6, UR5, URZ ;  /* 0x00000005061672a5 */ /* 0x000fe2000f8e003f */
[----:B------:R-:W-:Y:S01]  /*4e70*/  IMAD.MOV.U32 R12, RZ, RZ, RZ ;  /* 0x000000ffff0c7224 */ /* 0x000fe200078e00ff */
[----:B------:R-:W-:Y:S01]  /*4e80*/  UIMAD UR13, UR7, UR5, URZ ;  /* 0x00000005070d72a4 */ /* 0x000fe2000f8e023f */
[----:B------:R-:W-:Y:S01]  /*4e90*/  ULDC UR4, c[0x0][0x600] ;  /* 0x0001800000047ab9 */ /* 0x000fe20000000800 */
[----:B------:R-:W-:-:S02]  /*4ea0*/  ULOP3.LUT UR18, URZ, UR8, URZ, 0x33, !UPT ;  /* 0x000000083f127292 */ /* 0x000fc4000f8e333f */
[----:B------:R-:W-:Y:S01]  /*4eb0*/  UIADD3 UR4, UR4, -0x1, URZ ;  /* 0xffffffff04047890 */ /* 0x000fe2000fffe03f */
[----:B0-----:R-:W-:Y:S01]  /*4ec0*/  VIADD R0, R0, 0x3f ;  /* 0x0000003f00007836 */ /* 0x001fe20000000000 */
[----:B------:R-:W-:Y:S01]  /*4ed0*/  UIADD3 UR13, UR23, UR13, URZ ;  /* 0x0000000d170d7290 */ /* 0x000fe2000fffe03f */
[----:B------:R-:W-:-:S03]  /*4ee0*/  ULDC.64 UR24, c[0x0][0x198] ;  /* 0x0000660000187ab9 */ /* 0x000fc60000000a00 */
[----:B------:R-:W-:-:S04]  /*4ef0*/  SHF.R.S32.HI R3, RZ, 0x1f, R0 ;  /* 0x0000001fff037819 */ /* 0x000fc80000011400 */
[----:B------:R-:W-:Y:S01]  /*4f00*/  LEA.HI R3, R3, R0, RZ, 0x6 ;  /* 0x0000000003037211 */ /* 0x000fe200078f30ff */
[----:B------:R-:W-:-:S03]  /*4f10*/  IMAD.MOV.U32 R0, RZ, RZ, 0x1 ;  /* 0x00000001ff007424 */ /* 0x000fc600078e00ff */
[----:B------:R-:W-:-:S05]  /*4f20*/  SHF.R.S32.HI R3, RZ, 0x6, R3 ;  /* 0x00000006ff037819 */ /* 0x000fca0000011403 */
[----:B------:R-:W-:-:S07]  /*4f30*/  VIADD R10, R3, 0x1 ;  /* 0x00000001030a7836 */ /* 0x000fce0000000000 */
.L_x_111:
[----:B------:R-:W-:-:S03]  /*4f40*/  UMOV UR5, 0xffffffff ;  /* 0xffffffff00057882 */ /* 0x000fc60000000000 */
[----:B------:R-:W-:Y:S05]  /*4f50*/  BRA.DIV UR5, `(.L_x_100) ;  /* 0x00000012056c7947 */ /* 0x000fea000b800000 */
[----:B------:R-:W-:-:S13]  /*4f60*/  ELECT P6, URZ, PT ;  /* 0x00000000003f782f */ /* 0x000fda00038c0000 */
.L_x_127:
[----:B------:R-:W-:Y:S04]  /*4f70*/  BSSY B1, `(.L_x_101) ;  /* 0x000003f000017945 */ /* 0x000fe80003800000 */
[----:B------:R-:W-:Y:S05]  /*4f80*/  @!P6 BRA `(.L_x_102) ;  /* 0x0000000000f4e947 */ /* 0x000fea0003800000 */
[----:B------:R-:W0:Y:S02]  /*4f90*/  LDC R4, c[0x0][0x28c] ;  /* 0x0000a300ff047b82 */ /* 0x000e240000000800 */
[----:B0-----:R-:W-:-:S13]  /*4fa0*/  ISETP.GE.AND P1, PT, R4, 0x1, PT ;  /* 0x000000010400780c */ /* 0x001fda0003f26270 */
[----:B------:R-:W-:Y:S05]  /*4fb0*/  @!P1 BRA `(.L_x_102) ;  /* 0x0000000000e89947 */ /* 0x000fea0003800000 */
[----:B------:R-:W-:Y:S02]  /*4fc0*/  IMAD.SHL.U32 R15, R7, 0x80, RZ ;  /* 0x00000080070f7824 */ /* 0x000fe400078e00ff */
[----:B------:R-:W-:Y:S02]  /*4fd0*/  IMAD.SHL.U32 R18, R9, 0x40, RZ ;  /* 0x0000004009127824 */ /* 0x000fe400078e00ff */
[----:B------:R-:W-:Y:S02]  /*4fe0*/  IMAD.MOV.U32 R20, RZ, RZ, RZ ;  /* 0x000000ffff147224 */ /* 0x000fe400078e00ff */
[----:B------:R-:W-:Y:S02]  /*4ff0*/  IMAD.MOV.U32 R4, RZ, RZ, R10 ;  /* 0x000000ffff047224 */ /* 0x000fe400078e000a */
[----:B------:R-:W-:Y:S02]  /*5000*/  IMAD.MOV.U32 R5, RZ, RZ, R0 ;  /* 0x000000ffff057224 */ /* 0x000fe400078e0000 */
[----:B------:R-:W-:-:S02]  /*5010*/  IMAD.MOV.U32 R6, RZ, RZ, R12 ;  /* 0x000000ffff067224 */ /* 0x000fc400078e000c */
[----:B------:R-:W-:-:S07]  /*5020*/  VIADD R22, R15, 0x40 ;  /* 0x000000400f167836 */ /* 0x000fce0000000000 */
.L_x_106:
[----:B------:R-:W0:Y:S01]  /*5030*/  S2R R14, SR_CgaCtaId ;  /* 0x00000000000e7919 */ /* 0x000e220000008800 */
[----:B------:R-:W-:Y:S01]  /*5040*/  MOV R7, 0x400 ;  /* 0x0000040000077802 */ /* 0x000fe20000000f00 */
[----:B------:R-:W1:Y:S03]  /*5050*/  @!P2 LDC R9, c[0x0][0x500] ;  /* 0x00014000ff09ab82 */ /* 0x000e660000000800 */
[----:B0-----:R-:W-:Y:S02]  /*5060*/  LEA R21, R14, R7, 0x18 ;  /* 0x000000070e157211 */ /* 0x001fe400078ec0ff */
[----:B------:R-:W-:-:S03]  /*5070*/  SHF.L.U32 R7, R5, 0x1f, RZ ;  /* 0x0000001f05077819 */ /* 0x000fc600000006ff */
[----:B------:R-:W-:-:S04]  /*5080*/  IMAD R14, R6, 0x8, R21 ;  /* 0x00000008060e7824 */ /* 0x000fc800078e0215 */
[----:B------:R-:W0:Y:S02]  /*5090*/  SYNCS.PHASECHK.TRANS64.TRYWAIT P1, [R14+URZ+0x48], R7 ;  /* 0x000048070e0075a7 */ /* 0x000e24000802017f */
[----:B01----:R-:W-:Y:S05]  /*50a0*/  @!P1 BRA `(.L_x_103) ;  /* 0x0000001000389947 */ /* 0x003fea0003800000 */
.L_x_128:
[----:B0-----:R-:W-:Y:S01]  /*50b0*/  PRMT R7, R11, 0x9910, RZ ;  /* 0x000099100b077816 */ /* 0x001fe200000000ff */
[----:B------:R0:W-:Y:S03]  /*50c0*/  @!P2 SYNCS.ARRIVE.TRANS64 RZ, [R14+URZ], R9 ;  /* 0x000000090effa9a7 */ /* 0x0001e6000800003f */
[----:B------:R-:W-:-:S13]  /*50d0*/  ISETP.NE.AND P1, PT, R7, 0x2, PT ;  /* 0x000000020700780c */ /* 0x000fda0003f25270 */
[----:B0-----:R-:W-:Y:S05]  /*50e0*/  @P1 BRA `(.L_x_104) ;  /* 0x0000000000041947 */ /* 0x001fea0003800000 */
[----:B------:R-:W-:Y:S01]  /*50f0*/  BPT.TRAP 0x1 ;  /* 0x000000040000795c */ /* 0x000fe20000300000 */
.L_x_104:
[----:B------:R-:W-:Y:S05]  /*5100*/  @P0 BRA `(.L_x_105) ;  /* 0x0000000000040947 */ /* 0x000fea0003800000 */
[----:B------:R-:W-:Y:S01]  /*5110*/  BPT.TRAP 0x1 ;  /* 0x000000040000795c */ /* 0x000fe20000300000 */
.L_x_105:
[C-C-:B------:R-:W-:Y:S01]  /*5120*/  IMAD R7, R6.reuse, 0x4000, R21.reuse ;  /* 0x0000400006077824 */ /* 0x140fe200078e0215 */
[----:B------:R-:W-:Y:S01]  /*5130*/  R2UR UR10, R15 ;  /* 0x000000000f0a72ca */ /* 0x000fe200000e0000 */
[----:B------:R-:W-:Y:S01]  /*5140*/  IMAD R21, R6, 0x2000, R21 ;  /* 0x0000200006157824 */ /* 0x000fe200078e0215 */
[----:B------:R-:W-:Y:S01]  /*5150*/  R2UR UR9, R14 ;  /* 0x000000000e0972ca */ /* 0x000fe200000e0000 */
[----:B------:R-:W-:Y:S01]  /*5160*/  UIADD3 UR6, UP0, UR24, 0xf0, URZ ;  /* 0x000000f018067890 */ /* 0x000fe2000ff1e03f */
[----:B------:R-:W-:Y:S01]  /*5170*/  R2UR UR5, R7 ;  /* 0x00000000070572ca */ /* 0x000fe200000e0000 */
[----:B------:R-:W-:Y:S01]  /*5180*/  VIADD R4, R4, 0xffffffff ;  /* 0xffffffff04047836 */ /* 0x000fe20000000000 */
[----:B------:R-:W-:Y:S01]  /*5190*/  R2UR UR8, R21 ;  /* 0x00000000150872ca */ /* 0x000fe200000e0000 */
[----:B------:R-:W-:Y:S01]  /*51a0*/  UIADD3.X UR7, URZ, UR25, URZ, UP0, !UPT ;  /* 0x000000193f077290 */ /* 0x000fe200087fe43f */
[----:B------:R-:W-:Y:S01]  /*51b0*/  R2UR UR11, R20 ;  /* 0x00000000140b72ca */ /* 0x000fe200000e0000 */
[----:B------:R-:W-:Y:S01]  /*51c0*/  UIADD3 UR26, UP1, UR24, 0x1f0, URZ ;  /* 0x000001f0181a7890 */ /* 0x000fe2000ff3e03f */
[----:B------:R-:W-:Y:S01]  /*51d0*/  R2UR UR12, R8 ;  /* 0x00000000080c72ca */ /* 0x000fe200000e0000 */
[----:B------:R-:W-:Y:S01]  /*51e0*/  VIADD R6, R6, 0x1 ;  /* 0x0000000106067836 */ /* 0x000fe20000000000 */
[----:B------:R-:W-:Y:S01]  /*51f0*/  R2UR UR20, R22 ;  /* 0x00000000161472ca */ /* 0x000fe200000e0000 */
[----:B------:R-:W-:Y:S01]  /*5200*/  UIADD3.X UR27, URZ, UR25, URZ, UP1, !UPT ;  /* 0x000000193f1b7290 */ /* 0x000fe20008ffe43f */
[----:B------:R-:W-:Y:S01]  /*5210*/  R2UR UR21, R18 ;  /* 0x00000000121572ca */ /* 0x000fe200000e0000 */
[----:B------:R-:W-:Y:S01]  /*5220*/  UMOV UR14, 0x0 ;  /* 0x00000000000e7882 */ /* 0x000fe20000000000 */
[----:B------:R-:W-:Y:S01]  /*5230*/  ISETP.GT.AND P3, PT, R4, 0x1, PT ;  /* 0x000000010400780c */ /* 0x000fe20003f64270 */
[----:B------:R-:W-:Y:S01]  /*5240*/  UIADD3 UR16, UR5, 0x180, URZ ;  /* 0x0000018005107890 */ /* 0x000fe2000fffe03f */
[----:B------:R-:W-:Y:S01]  /*5250*/  ISETP.NE.AND P1, PT, R6, 0x9, PT ;  /* 0x000000090600780c */ /* 0x000fe20003f25270 */
[----:B------:R-:W-:Y:S01]  /*5260*/  UIADD3 UR5, UR5, 0x2180, URZ ;  /* 0x0000218005057890 */ /* 0x000fe2000fffe03f */
[----:B------:R-:W-:Y:S01]  /*5270*/  VIADD R20, R20, 0x40 ;  /* 0x0000004014147836 */ /* 0x000fe20000000000 */
[----:B------:R-:W-:Y:S01]  /*5280*/  UIADD3 UR17, UR8, 0x24180, URZ ;  /* 0x0002418008117890 */ /* 0x000fe2000fffe03f */
[----:B------:R-:W-:Y:S01]  /*5290*/  SEL R14, RZ, 0x1, P1 ;  /* 0x00000001ff0e7807 */ /* 0x000fe20000800000 */
[----:B------:R-:W-:Y:S01]  /*52a0*/  UMOV UR15, 0x10000000 ;  /* 0x10000000000f7882 */ /* 0x000fe20000000000 */
[----:B------:R-:W-:Y:S01]  /*52b0*/  UMOV UR8, UR16 ;  /* 0x0000001000087c82 */ /* 0x000fe20008000000 */
[----:B------:R-:W-:Y:S01]  /*52c0*/  SEL R6, R6, RZ, P1 ;  /* 0x000000ff06067207 */ /* 0x000fe20000800000 */
[----:B------:R0:W-:Y:S01]  /*52d0*/  UTMALDG.3D [UR8], [UR6], desc[UR14] ;  /* 0x00000e08060075b4 */ /* 0x0001e20008011000 */
[----:B------:R-:W-:Y:S01]  /*52e0*/  LOP3.LUT R5, R5, R14, RZ, 0x3c, !PT ;  /* 0x0000000e05057212 */ /* 0x000fe200078e3cff */
[----:B0-----:R-:W-:Y:S01]  /*52f0*/  UMOV UR8, UR5 ;  /* 0x0000000500087c82 */ /* 0x001fe20008000000 */
[----:B------:R-:W-:-:S02]  /*5300*/  UMOV UR10, UR20 ;  /* 0x00000014000a7c82 */ /* 0x000fc40008000000 */
[----:B------:R0:W-:Y:S02]  /*5310*/  UTMALDG.3D [UR8], [UR6], desc[UR14] ;  /* 0x00000e08060075b4 */ /* 0x0001e40008011000 */
[----:B0-----:R-:W-:Y:S01]  /*5320*/  UMOV UR8, UR17 ;  /* 0x0000001100087c82 */ /* 0x001fe20008000000 */
[----:B------:R-:W-:Y:S02]  /*5330*/  UMOV UR10, UR21 ;  /* 0x00000015000a7c82 */ /* 0x000fe40008000000 */
[----:B------:R0:W-:Y:S02]  /*5340*/  UTMALDG.3D [UR8], [UR26], desc[UR14] ;  /* 0x00000e081a0075b4 */ /* 0x0001e40008011000 */
[----:B0-----:R-:W-:Y:S05]  /*5350*/  @P3 BRA `(.L_x_106) ;  /* 0xfffffffc00343947 */ /* 0x001fea000383ffff */
.L_x_102:
[----:B------:R-:W-:Y:S05]  /*5360*/  BSYNC B1 ;  /* 0x0000000000017941 */ /* 0x000fea0003800000 */
.L_x_101:
[----:B------:R-:W-:Y:S01]  /*5370*/  LOP3.LUT P3, RZ, R13, 0xff, RZ, 0xc0, !PT ;  /* 0x000000ff0dff7812 */ /* 0x000fe2000786c0ff */
[----:B------:R-:W-:Y:S01]  /*5380*/  IMAD.IADD R12, R3, 0x1, R12 ;  /* 0x00000001030c7824 */ /* 0x000fe200078e020c */
[----:B------:R-:W-:Y:S01]  /*5390*/  IADD3 R16, P4, R16, UR22, RZ ;  /* 0x0000001610107c10 */ /* 0x000fe2000ff9e0ff */
[----:B------:R-:W-:Y:S01]  /*53a0*/  ULDC.64 UR6, c[0x0][0x650] ;  /* 0x0001940000067ab9 */ /* 0x000fe20000000a00 */
[----:B------:R-:W-:Y:S01]  /*53b0*/  BSSY B1, `(.L_x_107) ;  /* 0x000006a000017945 */ /* 0x000fe20003800000 */
[----:B------:R-:W-:Y:S01]  /*53c0*/  IMAD.MOV.U32 R9, RZ, RZ, -0x1 ;  /* 0xffffffffff097424 */ /* 0x000fe200078e00ff */
[----:B------:R-:W-:Y:S01]  /*53d0*/  ISETP.GT.U32.AND P1, PT, R12, 0x8, PT ;  /* 0x000000080c00780c */ /* 0x000fe20003f24070 */
[----:B------:R-:W-:Y:S01]  /*53e0*/  IMAD.MOV.U32 R8, RZ, RZ, -0x1 ;  /* 0xffffffffff087424 */ /* 0x000fe200078e00ff */
[----:B------:R-:W-:Y:S02]  /*53f0*/  IADD3.X R17, R17, UR13, RZ, P4, !PT ;  /* 0x0000000d11117c10 */ /* 0x000fe4000a7fe4ff */
[----:B------:R-:W-:-:S02]  /*5400*/  ISETP.LT.U32.AND P1, PT, R3, 0x9, P1 ;  /* 0x000000090300780c */ /* 0x000fc40000f21070 */
[----:B------:R-:W-:Y:S01]  /*5410*/  PRMT R13, RZ, 0x7610, R13 ;  /* 0x00007610ff0d7816 */ /* 0x000fe2000000000d */
[----:B------:R-:W0:Y:S01]  /*5420*/  @P3 S2R R5, SR_CgaCtaId ;  /* 0x0000000000053919 */ /* 0x000e220000008800 */
[----:B------:R-:W-:-:S04]  /*5430*/  @P3 MOV R4, 0x400 ;  /* 0x0000040000043802 */ /* 0x000fc80000000f00 */
[----:B0-----:R-:W-:Y:S01]  /*5440*/  @P3 LEA R6, R5, R4, 0x18 ;  /* 0x0000000405063211 */ /* 0x001fe200078ec0ff */
[----:B------:R-:W-:-:S03]  /*5450*/  IMAD.WIDE.U32 R4, R12, 0x38e38e39, RZ ;  /* 0x38e38e390c047825 */ /* 0x000fc600078e00ff */
[----:B------:R0:W-:Y:S01]  /*5460*/  @P3 SYNCS.ARRIVE.TRANS64.A1T0 RZ, [R6+URZ+0xa8], RZ ;  /* 0x0000a8ff06ff39a7 */ /* 0x0001e2000810003f */
[----:B------:R-:W-:Y:S02]  /*5470*/  ISETP.GE.U32.AND P3, PT, R3, 0x9, PT ;  /* 0x000000090300780c */ /* 0x000fe40003f66070 */
[----:B------:R-:W-:Y:S02]  /*5480*/  SHF.R.U32.HI R7, RZ, 0x1, R5 ;  /* 0x00000001ff077819 */ /* 0x000fe40000011605 */
[----:B------:R-:W-:Y:S02]  /*5490*/  SEL R5, RZ, 0x1, !P1 ;  /* 0x00000001ff057807 */ /* 0x000fe40004800000 */
[----:B------:R-:W-:Y:S01]  /*54a0*/  ISETP.GE.U32.AND P1, PT, R16, UR6, PT ;  /* 0x0000000610007c0c */ /* 0x000fe2000bf26070 */
[----:B------:R-:W-:Y:S01]  /*54b0*/  IMAD R12, R7, -0x9, R12 ;  /* 0xfffffff7070c7824 */ /* 0x000fe200078e020c */
[----:B------:R-:W-:Y:S02]  /*54c0*/  LOP3.LUT R0, R0, R5, RZ, 0x3c, !PT ;  /* 0x0000000500007212 */ /* 0x000fe400078e3cff */
[----:B------:R-:W-:-:S02]  /*54d0*/  ISETP.GE.U32.AND.EX P1, PT, R17, UR7, PT, P1 ;  /* 0x0000000711007c0c */ /* 0x000fc4000bf26110 */
[----:B------:R-:W-:Y:S02]  /*54e0*/  PRMT R4, RZ, 0x7610, R4 ;  /* 0x00007610ff047816 */ /* 0x000fe40000000004 */
[----:B------:R-:W-:Y:S01]  /*54f0*/  @P3 LOP3.LUT R0, R0, 0x1, R7, 0x78, !PT ;  /* 0x0000000100003812 */ /* 0x000fe200078e7807 */
[----:B------:R-:W-:-:S08]  /*5500*/  IMAD.MOV.U32 R7, RZ, RZ, -0x1 ;  /* 0xffffffffff077424 */ /* 0x000fd000078e00ff */
[----:B0-----:R-:W-:Y:S05]  /*5510*/  @P1 BRA `(.L_x_108) ;  /* 0x00000004004c1947 */ /* 0x001fea0003800000 */
[----:B------:R-:W-:Y:S01]  /*5520*/  ULDC.64 UR6, c[0x0][0x628] ;  /* 0x00018a0000067ab9 */ /* 0x000fe20000000a00 */
[----:B------:R-:W0:Y:S01]  /*5530*/  S2R R15, SR_CTAID.X ;  /* 0x00000000000f7919 */ /* 0x000e220000002500 */
[----:B------:R-:W-:Y:S01]  /*5540*/  ISETP.NE.U32.AND P1, PT, RZ, UR6, PT ;  /* 0x00000006ff007c0c */ /* 0x000fe2000bf25070 */
[----:B------:R-:W-:Y:S01]  /*5550*/  ULDC UR8, c[0x0][0x630] ;  /* 0x00018c0000087ab9 */ /* 0x000fe20000000800 */
[----:B------:R-:W-:Y:S01]  /*5560*/  IMAD.MOV.U32 R4, RZ, RZ, R16 ;  /* 0x000000ffff047224 */ /* 0x000fe200078e0010 */
[----:B------:R-:W1:Y:S01]  /*5570*/  S2R R14, SR_CTAID.Y ;  /* 0x00000000000e7919 */ /* 0x000e620000002600 */
[----:B------:R-:W-:Y:S01]  /*5580*/  ISETP.NE.AND.EX P1, PT, RZ, UR7, PT, P1 ;  /* 0x00000007ff007c0c */ /* 0x000fe2000bf25310 */
[----:B------:R-:W-:-:S12]  /*5590*/  IMAD.MOV.U32 R5, RZ, RZ, R17 ;  /* 0x000000ffff057224 */ /* 0x000fd800078e0011 */
[----:B------:R-:W-:Y:S05]  /*55a0*/  @!P1 BRA `(.L_x_109) ;  /* 0x0000000000289947 */ /* 0x000fea0003800000 */
[----:B------:R-:W-:Y:S02]  /*55b0*/  ULDC UR5, c[0x0][0x634] ;  /* 0x00018d0000057ab9 */ /* 0x000fe40000000800 */
[----:B------:R-:W-:-:S05]  /*55c0*/  IADD3 R9, P1, R16, UR5, RZ ;  /* 0x0000000510097c10 */ /* 0x000fca000ff3e0ff */
[----:B------:R-:W-:-:S04]  /*55d0*/  IMAD.X R21, RZ, RZ, R17, P1 ;  /* 0x000000ffff157224 */ /* 0x000fc800008e0611 */
[----:B------:R-:W-:-:S04]  /*55e0*/  IMAD.WIDE.U32 R6, R21, UR6, RZ ;  /* 0x0000000615067c25 */ /* 0x000fc8000f8e00ff */
[----:B------:R-:W-:-:S04]  /*55f0*/  IMAD.WIDE.U32 R6, P1, R9, UR7, R6 ;  /* 0x0000000709067c25 */ /* 0x000fc8000f820006 */
[----:B------:R-:W-:-:S04]  /*5600*/  IMAD.WIDE.U32 R8, R9, UR6, RZ ;  /* 0x0000000609087c25 */ /* 0x000fc8000f8e00ff */
[----:B------:R-:W-:Y:S01]  /*5610*/  IMAD.X R5, RZ, RZ, RZ, P1 ;  /* 0x000000ffff057224 */ /* 0x000fe200008e06ff */
[----:B------:R-:W-:Y:S01]  /*5620*/  IADD3 RZ, P1, R9, R6, RZ ;  /* 0x0000000609ff7210 */ /* 0x000fe20007f3e0ff */
[----:B------:R-:W-:-:S04]  /*5630*/  IMAD.MOV.U32 R4, RZ, RZ, R7 ;  /* 0x000000ffff047224 */ /* 0x000fc800078e0007 */
[----:B------:R-:W-:-:S08]  /*5640*/  IMAD.WIDE.U32.X R4, R21, UR7, R4, P1 ;  /* 0x0000000715047c25 */ /* 0x000fd000088e0404 */
.L_x_109:
[--C-:B------:R-:W-:Y:S01]  /*5650*/  SHF.R.U64 R8, R4, UR8, R5.reuse ;  /* 0x0000000804087c19 */ /* 0x100fe20008001205 */
[----:B------:R-:W-:Y:S01]  /*5660*/  ULDC.64 UR6, c[0x0][0x620] ;  /* 0x0001880000067ab9 */ /* 0x000fe20000000a00 */
[----:B------:R-:W-:Y:S01]  /*5670*/  SHF.R.U32.HI R4, RZ, UR8, R5 ;  /* 0x00000008ff047c19 */ /* 0x000fe20008011605 */
[----:B------:R-:W-:Y:S01]  /*5680*/  ULDC UR5, c[0x0][0x150] ;  /* 0x0000540000057ab9 */ /* 0x000fe20000000800 */
[----:B------:R-:W-:Y:S01]  /*5690*/  IADD3 R7, P1, RZ, -R8, RZ ;  /* 0x80000008ff077210 */ /* 0x000fe20007f3e0ff */
[----:B------:R-:W2:Y:S01]  /*56a0*/  LDC R24, c[0x0][0x144] ;  /* 0x00005100ff187b82 */ /* 0x000ea20000000800 */
[----:B0-----:R-:W-:Y:S01]  /*56b0*/  I2FP.F32.U32 R9, R15 ;  /* 0x0000000f00097245 */ /* 0x001fe20000201000 */
[----:B------:R-:W-:Y:S02]  /*56c0*/  ULDC.64 UR8, c[0x0][0x640] ;  /* 0x0001900000087ab9 */ /* 0x000fe40000000a00 */
[----:B------:R-:W-:Y:S01]  /*56d0*/  IMAD.X R4, RZ, RZ, ~R4, P1 ;  /* 0x000000ffff047224 */ /* 0x000fe200008e0e04 */
[----:B------:R-:W-:-:S03]  /*56e0*/  ISETP.NE.U32.AND P1, PT, RZ, UR8, PT ;  /* 0x00000008ff007c0c */ /* 0x000fc6000bf25070 */
[----:B------:R-:W-:Y:S01]  /*56f0*/  IMAD R6, R4, UR6, RZ ;  /* 0x0000000604067c24 */ /* 0x000fe2000f8e02ff */
[----:B------:R-:W0:Y:S01]  /*5700*/  LDC R21, c[0x0][0x148] ;  /* 0x00005200ff157b82 */ /* 0x000e220000000800 */
[C---:B------:R-:W-:Y:S01]  /*5710*/  IMAD.WIDE.U32 R4, R7.reuse, UR6, R16 ;  /* 0x0000000607047c25 */ /* 0x040fe2000f8e0010 */
[----:B------:R-:W-:Y:S01]  /*5720*/  ULDC UR6, c[0x0][0x154] ;  /* 0x0000550000067ab9 */ /* 0x000fe20000000800 */
[----:B------:R-:W-:Y:S02]  /*5730*/  ISETP.NE.AND.EX P1, PT, RZ, UR9, PT, P1 ;  /* 0x00000009ff007c0c */ /* 0x000fe4000bf25310 */
[----:B------:R-:W-:Y:S02]  /*5740*/  IMAD R7, R7, UR7, R6 ;  /* 0x0000000707077c24 */ /* 0x000fe4000f8e0206 */
[----:B------:R-:W-:Y:S01]  /*5750*/  FMUL R6, R9, UR5 ;  /* 0x0000000509067c20 */ /* 0x000fe20008400000 */
[----:B------:R-:W-:Y:S01]  /*5760*/  ULDC UR5, c[0x0][0x618] ;  /* 0x0001860000057ab9 */ /* 0x000fe20000000800 */
[----:B------:R-:W-:Y:S01]  /*5770*/  ULDC UR7, c[0x0][0x608] ;  /* 0x0001820000077ab9 */ /* 0x000fe20000000800 */
[----:B------:R-:W-:-:S03]  /*5780*/  IMAD.IADD R5, R5, 0x1, R7 ;  /* 0x0000000105057824 */ /* 0x000fc600078e0207 */
[----:B------:R-:W3:Y:S02]  /*5790*/  F2I.U32.TRUNC.NTZ R6, R6 ;  /* 0x0000000600067305 */ /* 0x000ee4000020f000 */
[----:B------:R-:W-:Y:S02]  /*57a0*/  SHF.R.U64 R9, R4, UR5, R5 ;  /* 0x0000000504097c19 */ /* 0x000fe40008001205 */
[----:B-1----:R-:W-:-:S05]  /*57b0*/  I2FP.F32.U32 R4, R14 ;  /* 0x0000000e00047245 */ /* 0x002fca0000201000 */
[----:B------:R-:W-:Y:S01]  /*57c0*/  FMUL R22, R4, UR6 ;  /* 0x0000000604167c20 */ /* 0x000fe20008400000 */
[----:B------:R-:W-:Y:S01]  /*57d0*/  SHF.R.U32.HI R4, RZ, UR5, R5 ;  /* 0x00000005ff047c19 */ /* 0x000fe20008011605 */
[----:B------:R-:W-:-:S03]  /*57e0*/  ULDC UR5, c[0x0][0x658] ;  /* 0x0001960000057ab9 */ /* 0x000fc60000000800 */
[--C-:B------:R-:W-:Y:S01]  /*57f0*/  SHF.R.U64 R20, R9, UR7, R4.reuse ;  /* 0x0000000709147c19 */ /* 0x100fe20008001204 */
[----:B------:R-:W1:Y:S01]  /*5800*/  F2I.U32.TRUNC.NTZ R22, R22 ;  /* 0x0000001600167305 */ /* 0x000e62000020f000 */
[----:B------:R-:W-:Y:S01]  /*5810*/  SHF.R.U32.HI R5, RZ, UR7, R4 ;  /* 0x00000007ff057c19 */ /* 0x000fe20008011604 */
[----:B---3--:R-:W-:-:S03]  /*5820*/  IMAD.MOV R6, RZ, RZ, -R6 ;  /* 0x000000ffff067224 */ /* 0x008fc600078e0a06 */
[----:B------:R-:W-:Y:S01]  /*5830*/  SHF.R.U64 R18, R20, UR5, R5 ;  /* 0x0000000514127c19 */ /* 0x000fe20008001205 */
[----:B--2---:R-:W-:Y:S01]  /*5840*/  IMAD R15, R24, R6, R15 ;  /* 0x00000006180f7224 */ /* 0x004fe200078e020f */
[----:B------:R-:W-:-:S03]  /*5850*/  SHF.R.U32.HI R23, RZ, UR5, R5 ;  /* 0x00000005ff177c19 */ /* 0x000fc60008011605 */
[----:B------:R-:W-:Y:S02]  /*5860*/  IMAD.MOV.U32 R4, RZ, RZ, R18 ;  /* 0x000000ffff047224 */ /* 0x000fe400078e0012 */
[----:B------:R-:W-:Y:S01]  /*5870*/  IMAD.MOV.U32 R5, RZ, RZ, R23 ;  /* 0x000000ffff057224 */ /* 0x000fe200078e0017 */
[----:B-1----:R-:W-:Y:S06]  /*5880*/  @!P1 BRA `(.L_x_110) ;  /* 0x0000000000289947 */ /* 0x002fec0003800000 */
[----:B------:R-:W-:Y:S02]  /*5890*/  ULDC UR5, c[0x0][0x64c] ;  /* 0x0001930000057ab9 */ /* 0x000fe40000000800 */
[----:B------:R-:W-:-:S05]  /*58a0*/  IADD3 R5, P1, R18, UR5, RZ ;  /* 0x0000000512057c10 */ /* 0x000fca000ff3e0ff */
[----:B------:R-:W-:-:S04]  /*58b0*/  IMAD.X R23, RZ, RZ, R23, P1 ;  /* 0x000000ffff177224 */ /* 0x000fc800008e0617 */
[----:B------:R-:W-:-:S04]  /*58c0*/  IMAD.WIDE.U32 R6, R23, UR8, RZ ;  /* 0x0000000817067c25 */ /* 0x000fc8000f8e00ff */
[----:B------:R-:W-:-:S04]  /*58d0*/  IMAD.WIDE.U32 R6, P1, R5, UR9, R6 ;  /* 0x0000000905067c25 */ /* 0x000fc8000f820006 */
[----:B------:R-:W-:-:S04]  /*58e0*/  IMAD.WIDE.U32 R4, R5, UR8, RZ ;  /* 0x0000000805047c25 */ /* 0x000fc8000f8e00ff */
[----:B------:R-:W-:Y:S01]  /*58f0*/  IMAD.MOV.U32 R4, RZ, RZ, R7 ;  /* 0x000000ffff047224 */ /* 0x000fe200078e0007 */
[----:B------:R-:W-:Y:S01]  /*5900*/  IADD3 RZ, P3, R5, R6, RZ ;  /* 0x0000000605ff7210 */ /* 0x000fe20007f7e0ff */
[----:B------:R-:W-:-:S04]  /*5910*/  IMAD.X R5, RZ, RZ, RZ, P1 ;  /* 0x000000ffff057224 */ /* 0x000fc800008e06ff */
[----:B------:R-:W-:-:S08]  /*5920*/  IMAD.WIDE.U32.X R4, R23, UR9, R4, P3 ;  /* 0x0000000917047c25 */ /* 0x000fd000098e0404 */
.L_x_110:
[----:B------:R-:W-:Y:S01]  /*5930*/  ISETP.NE.AND P1, PT, R2, 0x1, PT ;  /* 0x000000010200780c */ /* 0x000fe20003f25270 */
[----:B------:R-:W-:Y:S01]  /*5940*/  ULDC UR5, c[0x0][0x648] ;  /* 0x0001920000057ab9 */ /* 0x000fe20000000800 */
[----:B------:R-:W-:Y:S01]  /*5950*/  LOP3.LUT R20, R20, UR18, RZ, 0xc0, !PT ;  /* 0x0000001214147c12 */ /* 0x000fe2000f8ec0ff */
[----:B------:R-:W-:Y:S01]  /*5960*/  IMAD.MOV R22, RZ, RZ, -R22 ;  /* 0x000000ffff167224 */ /* 0x000fe200078e0a16 */
[----:B------:R-:W-:Y:S01]  /*5970*/  SHF.R.U64 R5, R4, UR5, R5 ;  /* 0x0000000504057c19 */ /* 0x000fe20008001205 */
[----:B------:R-:W-:Y:S01]  /*5980*/  ULDC UR5, c[0x0][0x638] ;  /* 0x00018e0000057ab9 */ /* 0x000fe20000000800 */
[----:B------:R-:W-:Y:S01]  /*5990*/  LOP3.LUT R9, R9, UR4, RZ, 0xc0, !PT ;  /* 0x0000000409097c12 */ /* 0x000fe2000f8ec0ff */
[----:B------:R-:W-:Y:S01]  /*59a0*/  ULDC UR6, c[0x0][0x610] ;  /* 0x0001840000067ab9 */ /* 0x000fe20000000800 */
[----:B------:R-:W-:Y:S02]  /*59b0*/  IMAD.MOV.U32 R4, RZ, RZ, 0x1 ;  /* 0x00000001ff047424 */ /* 0x000fe400078e00ff */
[----:B------:R-:W-:-:S02]  /*59c0*/  IMAD.MOV R7, RZ, RZ, -R5 ;  /* 0x000000ffff077224 */ /* 0x000fc400078e0a05 */
[----:B------:R-:W-:Y:S02]  /*59d0*/  IMAD R20, R5, UR19, R20 ;  /* 0x0000001305147c24 */ /* 0x000fe4000f8e0214 */
[----:B0-----:R-:W-:Y:S02]  /*59e0*/  @P1 IMAD R15, R21, R22, R14 ;  /* 0x00000016150f1224 */ /* 0x001fe400078e020e */
[----:B------:R-:W-:Y:S01]  /*59f0*/  IMAD R18, R7, UR5, R18 ;  /* 0x0000000507127c24 */ /* 0x000fe2000f8e0212 */
[----:B------:R-:W-:Y:S01]  /*5a00*/  ULDC UR5, c[0x0][0x600] ;  /* 0x0001800000057ab9 */ /* 0x000fe20000000800 */
[----:B------:R-:W-:Y:S02]  /*5a10*/  IMAD R15, R20, UR6, R15 ;  /* 0x00000006140f7c24 */ /* 0x000fe4000f8e020f */
[----:B------:R-:W-:-:S05]  /*5a20*/  IMAD R18, R18, UR5, R9 ;  /* 0x0000000512127c24 */ /* 0x000fca000f8e0209 */
[----:B------:R-:W-:Y:S02]  /*5a30*/  SEL R9, R18, R15, !P1 ;  /* 0x0000000f12097207 */ /* 0x000fe40004800000 */
[----:B------:R-:W-:-:S07]  /*5a40*/  SEL R7, R15, R18, !P1 ;  /* 0x000000120f077207 */ /* 0x000fce0004800000 */
.L_x_108:
[----:B------:R-:W-:Y:S05]  /*5a50*/  BSYNC B1 ;  /* 0x0000000000017941 */ /* 0x000fea0003800000 */
.L_x_107:
[----:B------:R-:W-:-:S13]  /*5a60*/  LOP3.LUT P1, RZ, R4, 0xff, RZ, 0xc0, !PT ;  /* 0x000000ff04ff7812 */ /* 0x000fda000782c0ff */
[----:B------:R-:W-:Y:S05]  /*5a70*/  @P1 BRA `(.L_x_111) ;  /* 0xfffffff400301947 */ /* 0x000fea000383ffff */
[----:B------:R-:W-:Y:S05]  /*5a80*/  BSYNC B0 ;  /* 0x0000000000007941 */ /* 0x000fea0003800000 */
.L_x_99:
[----:B------:R-:W-:-:S03]  /*5a90*/  UMOV UR5, 0xffffffff ;  /* 0xffffffff00057882 */ /* 0x000fc60000000000 */
[----:B------:R-:W-:Y:S05]  /*5aa0*/  BRA.DIV UR5, `(.L_x_112) ;  /* 0x0000000605cc7947 */ /* 0x000fea000b800000 */
[----:B------:R-:W-:-:S13]  /*5ab0*/  ELECT P6, URZ, PT ;  /* 0x00000000003f782f */ /* 0x000fda00038c0000 */
.L_x_131:
[----:B------:R-:W-:Y:S04]  /*5ac0*/  BSSY B0, `(.L_x_113) ;  /* 0x0000058000007945 */ /* 0x000fe80003800000 */
[----:B------:R-:W-:Y:S05]  /*5ad0*/  @!P6 BRA `(.L_x_114) ;  /* 0x000000040058e947 */ /* 0x000fea0003800000 */
[----:B------:R-:W-:-:S04]  /*5ae0*/  LOP3.LUT R19, R19, 0x2, RZ, 0xfc, !PT ;  /* 0x0000000213137812 */ /* 0x000fc800078efcff */
[----:B------:R-:W-:-:S13]  /*5af0*/  ISETP.NE.AND P0, PT, R19, 0x3, PT ;  /* 0x000000031300780c */ /* 0x000fda0003f05270 */
[----:B------:R-:W-:Y:S05]  /*5b00*/  @!P0 BRA `(.L_x_115) ;  /* 0x0000000000048947 */ /* 0x000fea0003800000 */
[----:B------:R-:W-:Y:S01]  /*5b10*/  BPT.TRAP 0x1 ;  /* 0x000000040000795c */ /* 0x000fe20000300000 */
.L_x_115:
[----:B------:R-:W0:Y:S01]  /*5b20*/  S2R R3, SR_CgaCtaId ;  /* 0x0000000000037919 */ /* 0x000e220000008800 */
[----:B------:R-:W-:-:S04]  /*5b30*/  MOV R2, 0x400 ;  /* 0x0000040000027802 */ /* 0x000fc80000000f00 */
[----:B0-----:R-:W-:Y:S02]  /*5b40*/  LEA R3, R3, R2, 0x18 ;  /* 0x0000000203037211 */ /* 0x001fe400078ec0ff */
[----:B------:R-:W-:-:S03]  /*5b50*/  SHF.L.U32 R2, R0, 0x1f, RZ ;  /* 0x0000001f00027819 */ /* 0x000fc600000006ff */
[----:B------:R-:W-:-:S04]  /*5b60*/  VIADD R3, R3, 0x48 ;  /* 0x0000004803037836 */ /* 0x000fc80000000000 */
[C---:B------:R-:W-:Y:S02]  /*5b70*/  IMAD R7, R12.reuse, 0x8, R3 ;  /* 0x000000080c077824 */ /* 0x040fe400078e0203 */
[----:B------:R-:W-:Y:S02]  /*5b80*/  VIADD R12, R12, 0x1 ;  /* 0x000000010c0c7836 */ /* 0x000fe40000000000 */
[----:B------:R-:W0:Y:S03]  /*5b90*/  SYNCS.PHASECHK.TRANS64.TRYWAIT P0, [R7+URZ], R2 ;  /* 0x00000002070075a7 */ /* 0x000e26000800017f */
[----:B------:R-:W-:-:S04]  /*5ba0*/  ISETP.NE.AND P1, PT, R12, 0x9, PT ;  /* 0x000000090c00780c */ /* 0x000fc80003f25270 */
[----:B------:R-:W-:Y:S02]  /*5bb0*/  SEL R5, RZ, 0x1, P1 ;  /* 0x00000001ff057807 */ /* 0x000fe40000800000 */
[----:B------:R-:W-:Y:S02]  /*5bc0*/  SEL R12, R12, RZ, P1 ;  /* 0x000000ff0c0c7207 */ /* 0x000fe40000800000 */
[----:B------:R-:W-:-:S03]  /*5bd0*/  LOP3.LUT R5, R0, R5, RZ, 0x3c, !PT ;  /* 0x0000000500057212 */ /* 0x000fc600078e3cff */
[----:B------:R-:W-:Y:S01]  /*5be0*/  IMAD R9, R12, 0x8, R3 ;  /* 0x000000080c097824 */ /* 0x000fe200078e0203 */
[----:B------:R-:W-:Y:S01]  /*5bf0*/  SHF.L.U32 R4, R5, 0x1f, RZ ;  /* 0x0000001f05047819 */ /* 0x000fe200000006ff */
[----:B0-----:R-:W-:Y:S06]  /*5c00*/  @!P0 BRA `(.L_x_116) ;  /* 0x0000000400948947 */ /* 0x001fec0003800000 */
.L_x_132:
[----:B------:R-:W1:Y:S01]  /*5c10*/  SYNCS.PHASECHK.TRANS64.TRYWAIT P0, [R9+URZ], R4 ;  /* 0x00000004090075a7 */ /* 0x000e62000800017f */
[----:B------:R-:W-:-:S05]  /*5c20*/  VIADD R0, R12, 0x1 ;  /* 0x000000010c007836 */ /* 0x000fca0000000000 */
[----:B------:R-:W-:-:S04]  /*5c30*/  ISETP.NE.AND P1, PT, R0, 0x9, PT ;  /* 0x000000090000780c */ /* 0x000fc80003f25270 */
[----:B0-----:R-:W-:Y:S02]  /*5c40*/  SEL R2, RZ, 0x1, P1 ;  /* 0x00000001ff027807 */ /* 0x001fe40000800000 */
[----:B------:R-:W-:Y:S02]  /*5c50*/  SEL R0, R0, RZ, P1 ;  /* 0x000000ff00007207 */ /* 0x000fe40000800000 */
[----:B------:R-:W-:-:S03]  /*5c60*/  LOP3.LUT R7, R5, R2, RZ, 0x3c, !PT ;  /* 0x0000000205077212 */ /* 0x000fc600078e3cff */
[----:B------:R-:W-:Y:S01]  /*5c70*/  IMAD R6, R0, 0x8, R3 ;  /* 0x0000000800067824 */ /* 0x000fe200078e0203 */
[----:B------:R-:W-:Y:S01]  /*5c80*/  SHF.L.U32 R5, R7, 0x1f, RZ ;  /* 0x0000001f07057819 */ /* 0x000fe200000006ff */
[----:B-1----:R-:W-:Y:S06]  /*5c90*/  @!P0 BRA `(.L_x_117) ;  /* 0x0000000400848947 */ /* 0x002fec0003800000 */
.L_x_133:
[----:B------:R-:W1:Y:S01]  /*5ca0*/  SYNCS.PHASECHK.TRANS64.TRYWAIT P0, [R6+URZ], R5 ;  /* 0x00000005060075a7 */ /* 0x000e62000800017f */
[----:B------:R-:W-:-:S05]  /*5cb0*/  VIADD R0, R0, 0x1 ;  /* 0x0000000100007836 */ /* 0x000fca0000000000 */
[----:B------:R-:W-:-:S04]  /*5cc0*/  ISETP.NE.AND P1, PT, R0, 0x9, PT ;  /* 0x000000090000780c */ /* 0x000fc80003f25270 */
[----:B------:R-:W-:Y:S02]  /*5cd0*/  SEL R2, RZ, 0x1, P1 ;  /* 0x00000001ff027807 */ /* 0x000fe40000800000 */
[----:B------:R-:W-:Y:S02]  /*5ce0*/  SEL R0, R0, RZ, P1 ;  /* 0x000000ff00007207 */ /* 0x000fe40000800000 */
[----:B------:R-:W-:-:S03]  /*5cf0*/  LOP3.LUT R7, R7, R2, RZ, 0x3c, !PT ;  /* 0x0000000207077212 */ /* 0x000fc600078e3cff */
[----:B0-----:R-:W-:Y:S01]  /*5d00*/  IMAD R9, R0, 0x8, R3 ;  /* 0x0000000800097824 */ /* 0x001fe200078e0203 */
[----:B------:R-:W-:Y:S01]  /*5d10*/  SHF.L.U32 R4, R7, 0x1f, RZ ;  /* 0x0000001f07047819 */ /* 0x000fe200000006ff */
[----:B-1----:R-:W-:Y:S06]  /*5d20*/  @!P0 BRA `(.L_x_118) ;  /* 0x0000000400748947 */ /* 0x002fec0003800000 */
.L_x_134:
        /* <DEDUP_REMOVED lines=9> */
.L_x_135:
        /* <DEDUP_REMOVED lines=9> */
.L_x_136:
        /* <DEDUP_REMOVED lines=9> */
.L_x_137:
        /* <DEDUP_REMOVED lines=9> */
.L_x_138:
[----:B------:R-:W1:Y:S01]  /*5f70*/  SYNCS.PHASECHK.TRANS64.TRYWAIT P0, [R9+URZ], R4 ;  /* 0x00000004090075a7 */ /* 0x000e62000800017f */
[----:B------:R-:W-:-:S05]  /*5f80*/  VIADD R0, R0, 0x1 ;  /* 0x0000000100007836 */ /* 0x000fca0000000000 */
[----:B------:R-:W-:-:S04]  /*5f90*/  ISETP.NE.AND P1, PT, R0, 0x9, PT ;  /* 0x000000090000780c */ /* 0x000fc80003f25270 */
[----:B------:R-:W-:Y:S02]  /*5fa0*/  SEL R2, RZ, 0x1, P1 ;  /* 0x00000001ff027807 */ /* 0x000fe40000800000 */
[----:B------:R-:W-:Y:S02]  /*5fb0*/  SEL R0, R0, RZ, P1 ;  /* 0x000000ff00007207 */ /* 0x000fe40000800000 */
[----:B------:R-:W-:Y:S01]  /*5fc0*/  LOP3.LUT R2, R7, R2, RZ, 0x3c, !PT ;  /* 0x0000000207027212 */ /* 0x000fe200078e3cff */
[----:B-1----:R-:W-:Y:S06]  /*5fd0*/  @!P0 BRA `(.L_x_123) ;  /* 0x00000004002c8947 */ /* 0x002fec0003800000 */
.L_x_139:
[----:B------:R-:W-:Y:S01]  /*5fe0*/  IMAD R3, R0, 0x8, R3 ;  /* 0x0000000800037824 */ /* 0x000fe200078e0203 */
[----:B------:R-:W-:-:S07]  /*5ff0*/  SHF.L.U32 R0, R2, 0x1f, RZ ;  /* 0x0000001f02007819 */ /* 0x000fce00000006ff */
.L_x_124:
[----:B--2---:R2:W3:Y:S02]  /*6000*/  SYNCS.PHASECHK.TRANS64.TRYWAIT P0, [R3+URZ], R0 ;  /* 0x00000000030075a7 */ /* 0x0044e4000800017f */
[----:B---3--:R-:W-:Y:S05]  /*6010*/  @!P0 NANOSLEEP.SYNCS 0x989680 ;  /* 0x009896800000895d */ /* 0x008fea0003900000 */
[----:B------:R-:W3:Y:S02]  /*6020*/  @!P0 SYNCS.PHASECHK.TRANS64 P0, [R3+URZ], R0 ;  /* 0x00000000030085a7 */ /* 0x000ee4000800007f */
[----:B---3--:R-:W-:Y:S05]  /*6030*/  @!P0 BRA `(.L_x_124) ;  /* 0xfffffffc00f08947 */ /* 0x008fea000383ffff */
.L_x_114:
[----:B------:R-:W-:Y:S05]  /*6040*/  BSYNC B0 ;  /* 0x0000000000007941 */ /* 0x000fea0003800000 */
.L_x_113:
[----:B------:R-:W-:Y:S05]  /*6050*/  EXIT ;  /* 0x000000000000794d */ /* 0x000fea0003800000 */
.L_x_18:
[----:B---3--:R3:W4:Y:S02]  /*6060*/  SYNCS.PHASECHK.TRANS64.TRYWAIT P1, [R3+URZ], R0 ;  /* 0x00000000030075a7 */ /* 0x008724000802017f */
[----:B----4-:R-:W-:Y:S05]  /*6070*/  @!P1 NANOSLEEP.SYNCS 0x989680 ;  /* 0x009896800000995d */ /* 0x010fea0003900000 */
[----:B------:R-:W4:Y:S02]  /*6080*/  @!P1 SYNCS.PHASECHK.TRANS64 P1, [R3+URZ], R0 ;  /* 0x00000000030095a7 */ /* 0x000f24000802007f */
[----:B----4-:R-:W-:Y:S05]  /*6090*/  @!P1 BRA `(.L_x_18) ;  /* 0xfffffffc00f09947 */ /* 0x010fea000383ffff */
[----:B------:R-:W-:Y:S05]  /*60a0*/  BRA `(.L_x_17) ;  /* 0xffffffb0008c7947 */ /* 0x000fea000383ffff */
.L_x_23:
[----:B-1----:R-:W-:-:S04]  /*60b0*/  IMAD.U32 R4, RZ, RZ, UR7 ;  /* 0x00000007ff047e24 */ /* 0x002fc8000f8e00ff */
[----:B------:R1:W2:Y:S03]  /*60c0*/  SYNCS.PHASECHK.TRANS64.TRYWAIT P1, [R4+URZ], R3 ;  /* 0x00000003040075a7 */ /* 0x0002a6000802017f */
[----:B--2---:R-:W-:Y:S05]  /*60d0*/  @!P1 NANOSLEEP.SYNCS 0x989680 ;  /* 0x009896800000995d */ /* 0x004fea0003900000 */
[----:B------:R-:W2:Y:S02]  /*60e0*/  @!P1 SYNCS.PHASECHK.TRANS64 P1, [R4+URZ], R3 ;  /* 0x00000003040095a7 */ /* 0x000ea4000802007f */
[----:B--2---:R-:W-:Y:S05]  /*60f0*/  @!P1 BRA `(.L_x_23) ;  /* 0xfffffffc00ec9947 */ /* 0x004fea000383ffff */
[----:B------:R-:W-:Y:S05]  /*6100*/  BRA `(.L_x_22) ;  /* 0xffffffb400647947 */ /* 0x000fea000383ffff */
.L_x_100:
[----:B------:R-:W-:Y:S01]  /*6110*/  BSSY B1, `(.L_x_125) ;  /* 0x0000006000017945 */ /* 0x000fe20003800000 */
[----:B------:R-:W-:-:S07]  /*6120*/  IMAD.MOV.U32 R15, RZ, RZ, -0x1 ;  /* 0xffffffffff0f7424 */ /* 0x000fce00078e00ff */
[----:B------:R-:W-:Y:S05]  /*6130*/  WARPSYNC.COLLECTIVE R15, `(.L_x_126) ;  /* 0x000000000f0c7348 */ /* 0x000fea0003c00000 */
[----:B------:R-:W-:Y:S02]  /*6140*/  ELECT P6, UR62, PT ;  /* 0x00000000003e782f */ /* 0x000fe400038c0000 */
[----:B------:R-:W-:Y:S01]  /*6150*/  MOV R14, UR62 ;  /* 0x0000003e000e7c02 */ /* 0x000fe20008000f00 */
[----:B------:R-:W-:Y:S10]  /*6160*/  ENDCOLLECTIVE ;  /* 0x000000000000791b */ /* 0x000ff40003800000 */
.L_x_126:
[----:B------:R-:W-:Y:S05]  /*6170*/  BSYNC B1 ;  /* 0x0000000000017941 */ /* 0x000fea0003800000 */
.L_x_125:
[----:B------:R-:W-:Y:S05]  /*6180*/  BRA `(.L_x_127) ;  /* 0xffffffec00787947 */ /* 0x000fea000383ffff */
.L_x_103:
[----:B0-----:R0:W1:Y:S02]  /*6190*/  SYNCS.PHASECHK.TRANS64.TRYWAIT P1, [R14+URZ+0x48], R7 ;  /* 0x000048070e0075a7 */ /* 0x001064000802017f */
[----:B-1----:R-:W-:Y:S05]  /*61a0*/  @!P1 NANOSLEEP.SYNCS 0x989680 ;  /* 0x009896800000995d */ /* 0x002fea0003900000 */
[----:B------:R-:W1:Y:S02]  /*61b0*/  @!P1 SYNCS.PHASECHK.TRANS64 P1, [R14+URZ+0x48], R7 ;  /* 0x000048070e0095a7 */ /* 0x000e64000802007f */
[----:B-1----:R-:W-:Y:S05]  /*61c0*/  @!P1 BRA `(.L_x_103) ;  /* 0xfffffffc00f09947 */ /* 0x002fea000383ffff */
[----:B------:R-:W-:Y:S05]  /*61d0*/  BRA `(.L_x_128) ;  /* 0xffffffec00b47947 */ /* 0x000fea000383ffff */
.L_x_112:
[----:B------:R-:W-:Y:S01]  /*61e0*/  BSSY B0, `(.L_x_129) ;  /* 0x0000006000007945 */ /* 0x000fe20003800000 */
[----:B------:R-:W-:-:S07]  /*61f0*/  IMAD.MOV.U32 R15, RZ, RZ, -0x1 ;  /* 0xffffffffff0f7424 */ /* 0x000fce00078e00ff */
[----:B------:R-:W-:Y:S05]  /*6200*/  WARPSYNC.COLLECTIVE R15, `(.L_x_130) ;  /* 0x000000000f0c7348 */ /* 0x000fea0003c00000 */
[----:B------:R-:W-:Y:S02]  /*6210*/  ELECT P6, UR62, PT ;  /* 0x00000000003e782f */ /* 0x000fe400038c0000 */
[----:B------:R-:W-:Y:S01]  /*6220*/  MOV R14, UR62 ;  /* 0x0000003e000e7c02 */ /* 0x000fe20008000f00 */
[----:B------:R-:W-:Y:S10]  /*6230*/  ENDCOLLECTIVE ;  /* 0x000000000000791b */ /* 0x000ff40003800000 */
.L_x_130:
[----:B------:R-:W-:Y:S05]  /*6240*/  BSYNC B0 ;  /* 0x0000000000007941 */ /* 0x000fea0003800000 */
.L_x_129:
[----:B------:R-:W-:Y:S05]  /*6250*/  BRA `(.L_x_131) ;  /* 0xfffffff800187947 */ /* 0x000fea000383ffff */
.L_x_116:
[----:B0-----:R0:W1:Y:S02]  /*6260*/  SYNCS.PHASECHK.TRANS64.TRYWAIT P0, [R7+URZ], R2 ;  /* 0x00000002070075a7 */ /* 0x001064000800017f */
[----:B-1----:R-:W-:Y:S05]  /*6270*/  @!P0 NANOSLEEP.SYNCS 0x989680 ;  /* 0x009896800000895d */ /* 0x002fea0003900000 */
[----:B------:R-:W1:Y:S02]  /*6280*/  @!P0 SYNCS.PHASECHK.TRANS64 P0, [R7+URZ], R2 ;  /* 0x00000002070085a7 */ /* 0x000e64000800007f */
[----:B-1----:R-:W-:Y:S05]  /*6290*/  @!P0 BRA `(.L_x_116) ;  /* 0xfffffffc00f08947 */ /* 0x002fea000383ffff */
[----:B------:R-:W-:Y:S05]  /*62a0*/  BRA `(.L_x_132) ;  /* 0xfffffff800587947 */ /* 0x000fea000383ffff */
.L_x_117:
[----:B0-----:R0:W1:Y:S02]  /*62b0*/  SYNCS.PHASECHK.TRANS64.TRYWAIT P0, [R9+URZ], R4 ;  /* 0x00000004090075a7 */ /* 0x001064000800017f */
[----:B-1----:R-:W-:Y:S05]  /*62c0*/  @!P0 NANOSLEEP.SYNCS 0x989680 ;  /* 0x009896800000895d */ /* 0x002fea0003900000 */
[----:B------:R-:W1:Y:S02]  /*62d0*/  @!P0 SYNCS.PHASECHK.TRANS64 P0, [R9+URZ], R4 ;  /* 0x00000004090085a7 */ /* 0x000e64000800007f */
[----:B-1----:R-:W-:Y:S05]  /*62e0*/  @!P0 BRA `(.L_x_117) ;  /* 0xfffffffc00f08947 */ /* 0x002fea000383ffff */
[----:B------:R-:W-:Y:S05]  /*62f0*/  BRA `(.L_x_133) ;  /* 0xfffffff800687947 */ /* 0x000fea000383ffff */
.L_x_118:
[----:B0-----:R0:W1:Y:S02]  /*6300*/  SYNCS.PHASECHK.TRANS64.TRYWAIT P0, [R6+URZ], R5 ;  /* 0x00000005060075a7 */ /* 0x001064000800017f */
[----:B-1----:R-:W-:Y:S05]  /*6310*/  @!P0 NANOSLEEP.SYNCS 0x989680 ;  /* 0x009896800000895d */ /* 0x002fea0003900000 */
[----:B------:R-:W1:Y:S02]  /*6320*/  @!P0 SYNCS.PHASECHK.TRANS64 P0, [R6+URZ], R5 ;  /* 0x00000005060085a7 */ /* 0x000e64000800007f */
[----:B-1----:R-:W-:Y:S05]  /*6330*/  @!P0 BRA `(.L_x_118) ;  /* 0xfffffffc00f08947 */ /* 0x002fea000383ffff */
[----:B------:R-:W-:Y:S05]  /*6340*/  BRA `(.L_x_134) ;  /* 0xfffffff800787947 */ /* 0x000fea000383ffff */
.L_x_119:
[----:B0-----:R0:W1:Y:S02]  /*6350*/  SYNCS.PHASECHK.TRANS64.TRYWAIT P0, [R9+URZ], R4 ;  /* 0x00000004090075a7 */ /* 0x001064000800017f */
[----:B-1----:R-:W-:Y:S05]  /*6360*/  @!P0 NANOSLEEP.SYNCS 0x989680 ;  /* 0x009896800000895d */ /* 0x002fea0003900000 */
[----:B------:R-:W1:Y:S02]  /*6370*/  @!P0 SYNCS.PHASECHK.TRANS64 P0, [R9+URZ], R4 ;  /* 0x00000004090085a7 */ /* 0x000e64000800007f */
[----:B-1----:R-:W-:Y:S05]  /*6380*/  @!P0 BRA `(.L_x_119) ;  /* 0xfffffffc00f08947 */ /* 0x002fea000383ffff */
[----:B------:R-:W-:Y:S05]  /*6390*/  BRA `(.L_x_135) ;  /* 0xfffffff800887947 */ /* 0x000fea000383ffff */
.L_x_120:
[----:B0-----:R0:W1:Y:S02]  /*63a0*/  SYNCS.PHASECHK.TRANS64.TRYWAIT P0, [R6+URZ], R5 ;  /* 0x00000005060075a7 */ /* 0x001064000800017f */
[----:B-1----:R-:W-:Y:S05]  /*63b0*/  @!P0 NANOSLEEP.SYNCS 0x989680 ;  /* 0x009896800000895d */ /* 0x002fea0003900000 */
[----:B------:R-:W1:Y:S02]  /*63c0*/  @!P0 SYNCS.PHASECHK.TRANS64 P0, [R6+URZ], R5 ;  /* 0x00000005060085a7 */ /* 0x000e64000800007f */
[----:B-1----:R-:W-:Y:S05]  /*63d0*/  @!P0 BRA `(.L_x_120) ;  /* 0xfffffffc00f08947 */ /* 0x002fea000383ffff */
[----:B------:R-:W-:Y:S05]  /*63e0*/  BRA `(.L_x_136) ;  /* 0xfffffff800987947 */ /* 0x000fea000383ffff */
.L_x_121:
[----:B0-----:R0:W1:Y:S02]  /*63f0*/  SYNCS.PHASECHK.TRANS64.TRYWAIT P0, [R9+URZ], R4 ;  /* 0x00000004090075a7 */ /* 0x001064000800017f */
[----:B-1----:R-:W-:Y:S05]  /*6400*/  @!P0 NANOSLEEP.SYNCS 0x989680 ;  /* 0x009896800000895d */ /* 0x002fea0003900000 */
[----:B------:R-:W1:Y:S02]  /*6410*/  @!P0 SYNCS.PHASECHK.TRANS64 P0, [R9+URZ], R4 ;  /* 0x00000004090085a7 */ /* 0x000e64000800007f */
[----:B-1----:R-:W-:Y:S05]  /*6420*/  @!P0 BRA `(.L_x_121) ;  /* 0xfffffffc00f08947 */ /* 0x002fea000383ffff */
[----:B------:R-:W-:Y:S05]  /*6430*/  BRA `(.L_x_137) ;  /* 0xfffffff800a87947 */ /* 0x000fea000383ffff */
.L_x_122:
[----:B0-----:R0:W1:Y:S02]  /*6440*/  SYNCS.PHASECHK.TRANS64.TRYWAIT P0, [R6+URZ], R5 ;  /* 0x00000005060075a7 */ /* 0x001064000800017f */
[----:B-1----:R-:W-:Y:S05]  /*6450*/  @!P0 NANOSLEEP.SYNCS 0x989680 ;  /* 0x009896800000895d */ /* 0x002fea0003900000 */
[----:B------:R-:W1:Y:S02]  /*6460*/  @!P0 SYNCS.PHASECHK.TRANS64 P0, [R6+URZ], R5 ;  /* 0x00000005060085a7 */ /* 0x000e64000800007f */
[----:B-1----:R-:W-:Y:S05]  /*6470*/  @!P0 BRA `(.L_x_122) ;  /* 0xfffffffc00f08947 */ /* 0x002fea000383ffff */
[----:B------:R-:W-:Y:S05]  /*6480*/  BRA `(.L_x_138) ;  /* 0xfffffff800b87947 */ /* 0x000fea000383ffff */
.L_x_123:
[----:B-1----:R1:W2:Y:S02]  /*6490*/  SYNCS.PHASECHK.TRANS64.TRYWAIT P0, [R9+URZ], R4 ;  /* 0x00000004090075a7 */ /* 0x0022a4000800017f */
[----:B--2---:R-:W-:Y:S05]  /*64a0*/  @!P0 NANOSLEEP.SYNCS 0x989680 ;  /* 0x009896800000895d */ /* 0x004fea0003900000 */
[----:B------:R-:W2:Y:S02]  /*64b0*/  @!P0 SYNCS.PHASECHK.TRANS64 P0, [R9+URZ], R4 ;  /* 0x00000004090085a7 */ /* 0x000ea4000800007f */
[----:B--2---:R-:W-:Y:S05]  /*64c0*/  @!P0 BRA `(.L_x_123) ;  /* 0xfffffffc00f08947 */ /* 0x004fea000383ffff */
[----:B------:R-:W-:Y:S05]  /*64d0*/  BRA `(.L_x_139) ;  /* 0xfffffff800c07947 */ /* 0x000fea000383ffff */
.L_x_140:
[----:B------:R-:W-:-:S00]  /*64e0*/  BRA `(.L_x_140) ;  /* 0xfffffffc00fc7947 */ /* 0x000fc0000383ffff */
[----:B------:R-:W-:-:S00]  /*64f0*/  NOP ;  /* 0x0000000000007918 */ /* 0x000fc00000000000 */
        /* <DEDUP_REMOVED lines=8> */
.L_x_141:


//--------------------- .nv.global.init           --------------------------
	.section	.nv.global.init,"aw",@progbits
.nv.global.init:
	.type		$str$22,@object
	.size		$str$22,($str$23 - $str$22)
$str$22:
        /*0000*/ 	.byte	0x6b, 0x5f, 0x74, 0x69, 0x6c, 0x65, 0x5f, 0x63, 0x6f, 0x75, 0x6e, 0x74, 0x20, 0x3e, 0x3d, 0x20
        /*0010*/ 	.byte	0x31, 0x00
	.type		$str$23,@object
	.size		$str$23,(__unnamed_1 - $str$23)
$str$23:
        /*0012*/ 	.byte	0x2f, 0x74, 0x6d, 0x70, 0x2f, 0x63, 0x75, 0x74, 0x6c, 0x61, 0x73, 0x73, 0x5f, 0x73, 0x77, 0x65
        /*0022*/ 	.byte	0x65, 0x70, 0x5f, 0x73, 0x72, 0x63, 0x2f, 0x69, 0x6e, 0x63, 0x6c, 0x75, 0x64, 0x65, 0x2f, 0x63
        /*0032*/ 	.byte	0x75, 0x74, 0x6c, 0x61, 0x73, 0x73, 0x2f, 0x67, 0x65, 0x6d, 0x6d, 0x2f, 0x63, 0x6f, 0x6c, 0x6c
        /*0042*/ 	.byte	0x65, 0x63, 0x74, 0x69, 0x76, 0x65, 0x2f, 0x73, 0x6d, 0x39, 0x30, 0x5f, 0x6d, 0x6d, 0x61, 0x5f
        /*0052*/ 	.byte	0x74, 0x6d, 0x61, 0x5f, 0x67, 0x6d, 0x6d, 0x61, 0x5f, 0x73, 0x73, 0x5f, 0x77, 0x61, 0x72, 0x70
        /*0062*/ 	.byte	0x73, 0x70, 0x65, 0x63, 0x69, 0x61, 0x6c, 0x69, 0x7a, 0x65, 0x64, 0x2e, 0x68, 0x70, 0x70, 0x00
	.type		__unnamed_1,@object
	.size		__unnamed_1,(.L_0 - __unnamed_1)
__unnamed_1:
        /*0072*/ 	.byte	0x76, 0x6f, 0x69, 0x64, 0x20, 0x63, 0x75, 0x74, 0x6c, 0x61, 0x73, 0x73, 0x3a, 0x3a, 0x67, 0x65
        /* <DEDUP_REMOVED lines=180> */
        /*0bc2*/ 	.byte	0x74, 0x79, 0x5d, 0x00
.L_0:


//--------------------- .nv.shared._ZN7cutlass13device_kernelINS_4gemm6kernel13GemmUniversalIN4cute5tupleIJiiiiEEENS1_10collective13CollectiveMmaINS1_34MainloopSm90TmaGmmaWarpSpecializedILi9ENS5_IJNS4_1CILi1EEESB_SB_EEENS1_35KernelTmaWarpSpecializedCooperativeEEENS5_IJNSA_ILi128EEENSA_ILi64EEESG_EEENS_10bfloat16_tENS5_IJSB_llEEESI_SJ_NS4_8TiledMMAINS4_8MMA_AtomIJNS4_4SM904GMMA27MMA_64x64x16_F32BF16BF16_SSILNSN_5MajorE1ELSP_1ELNSN_7ScaleInE1ELSQ_1EEEEEENS4_6LayoutINS5_IJNSA_ILi2EEESB_SB_EEENS5_IJSB_NSA_ILi0EEESW_EEEEENS5_IJNS4_10UnderscoreESZ_SZ_EEEEENS4_13SM90_TMA_LOADENS4_14ComposedLayoutINS4_7SwizzleILi3ELi4ELi3EEENS4_18smem_ptr_flag_bitsILi16EEENST_INS5_IJSG_NSA_ILi8EEEEEENS5_IJSB_SG_EEEEEEEvNS4_8identityES12_S1C_vS1D_EENS_8epilogue10collective6detail29Sm90TmaWarpSpecializedAdapterINS1G_15DefaultEpilogueISI_NS5_IJlSB_lEEES1K_NS1F_6thread17LinearCombinationISI_Li1EffLNS1L_9ScaleType4KindE0ELNS_15FloatRoundStyleE2ESI_EENS1_15EpilogueDefaultEEEEEvvEEEEvNT_6ParamsE --------------------------
	.section	.nv.shared._ZN7cutlass13device_kernelINS_4gemm6kernel13GemmUniversalIN4cute5tupleIJiiiiEEENS1_10collective13CollectiveMmaINS1_34MainloopSm90TmaGmmaWarpSpecializedILi9ENS5_IJNS4_1CILi1EEESB_SB_EEENS1_35KernelTmaWarpSpecializedCooperativeEEENS5_IJNSA_ILi128EEENSA_ILi64EEESG_EEENS_10bfloat16_tENS5_IJSB_llEEESI_SJ_NS4_8TiledMMAINS4_8MMA_AtomIJNS4_4SM904GMMA27MMA_64x64x16_F32BF16BF16_SSILNSN_5MajorE1ELSP_1ELNSN_7ScaleInE1ELSQ_1EEEEEENS4_6LayoutINS5_IJNSA_ILi2EEESB_SB_EEENS5_IJSB_NSA_ILi0EEESW_EEEEENS5_IJNS4_10UnderscoreESZ_SZ_EEEEENS4_13SM90_TMA_LOADENS4_14ComposedLayoutINS4_7SwizzleILi3ELi4ELi3EEENS4_18smem_ptr_flag_bitsILi16EEENST_INS5_IJSG_NSA_ILi8EEEEEENS5_IJSB_SG_EEEEEEEvNS4_8identityES12_S1C_vS1D_EENS_8epilogue10collective6detail29Sm90TmaWarpSpecializedAdapterINS1G_15DefaultEpilogueISI_NS5_IJlSB_lEEES1K_NS1F_6thread17LinearCombinationISI_Li1EffLNS1L_9ScaleType4KindE0ELNS_15FloatRoundStyleE2ESI_EENS1_15EpilogueDefaultEEEEEvvEEEEvNT_6ParamsE,"aw",@nobits
	.sectionflags	@""
	.align	16
	.zero		1024


//--------------------- .nv.shared.reserved.0     --------------------------
	.section	.nv.shared.reserved.0,"aw",@nobits
	.weak		__nv_reservedSMEM_offset_0_alias
	.size		__nv_reservedSMEM_offset_0_alias, 0, 0
	.other		__nv_reservedSMEM_offset_0_alias,@"STO_CUDA_RESERVED_SHARED STV_DEFAULT"
__nv_reservedSMEM_offset_0_alias:
	.zero		0


//--------------------- .nv.global                --------------------------
	.section	.nv.global,"aw",@nobits
.nv.global:
	.type		_ZN40_INTERNAL_40f18a99_4_k_cu_8eca34be_219744cute1_E,@object
	.size		_ZN40_INTERNAL_40f18a99_4_k_cu_8eca34be_219744cute1_E,(_ZN40_INTERNAL_40f18a99_4_k_cu_8eca34be_219744cuda3std3__45__cpo6cbeginE - _ZN40_INTERNAL_40f18a99_4_k_cu_8eca34be_219744cute1_E)
_ZN40_INTERNAL_40f18a99_4_k_cu_8eca34be_219744cute1_E:
	.zero		1
	.type		_ZN40_INTERNAL_40f18a99_4_k_cu_8eca34be_219744cuda3std3__45__cpo6cbeginE,@object
	.size		_ZN40_INTERNAL_40f18a99_4_k_cu_8eca34be_219744cuda3std3__45__cpo6cbeginE,(_ZN40_INTERNAL_40f18a99_4_k_cu_8eca34be_219744cuda3std3__48in_placeE - _ZN40_INTERNAL_40f18a99_4_k_cu_8eca34be_219744cuda3std3__45__cpo6cbeginE)
_ZN40_INTERNAL_40f18a99_4_k_cu_8eca34be_219744cuda3std3__45__cpo6cbeginE:
	.zero		1
	.type		_ZN40_INTERNAL_40f18a99_4_k_cu_8eca34be_219744cuda3std3__48in_placeE,@object
	.size		_ZN40_INTERNAL_40f18a99_4_k_cu_8eca34be_219744cuda3std3__48in_placeE,(_ZN40_INTERNAL_40f18a99_4_k_cu_8eca34be_219744cuda3std6ranges3__45__cpo9iter_moveE - _ZN40_INTERNAL_40f18a99_4_k_cu_8eca34be_219744cuda3std3__48in_placeE)
_ZN40_INTERNAL_40f18a99_4_k_cu_8eca34be_219744cuda3std3__48in_placeE:
	.zero		1
	.type		_ZN40_INTERNAL_40f18a99_4_k_cu_8eca34be_219744cuda3std6ranges3__45__cpo9iter_moveE,@object
	.size		_ZN40_INTERNAL_40f18a99_4_k_cu_8eca34be_219744cuda3std6ranges3__45__cpo9iter_moveE,(_ZN40_INTERNAL_40f18a99_4_k_cu_8eca34be_219744cuda3std3__45__cpo5beginE - _ZN40_INTERNAL_40f18a99_4_k_cu_8eca34be_219744cuda3std6ranges3__45__cpo9iter_moveE)
_ZN40_INTERNAL_40f18a99_4_k_cu_8eca34be_219744cuda3std6ranges3__45__cpo9iter_moveE:
	.zero		1
	.type		_ZN40_INTERNAL_40f18a99_4_k_cu_8eca34be_219744cuda3std3__45__cpo5beginE,@object
	.size		_ZN40_INTERNAL_40f18a99_4_k_cu_8eca34be_219744cuda3std3__45__cpo5beginE,(_ZN40_INTERNAL_40f18a99_4_k_cu_8eca34be_219744cuda3std3__442_GLOBAL__N__40f18a99_4_k_cu_8eca34be_219746ignoreE - _ZN40_INTERNAL_40f18a99_4_k_cu_8eca34be_219744cuda3std3__45__cpo5beginE)
_ZN40_INTERNAL_40f18a99_4_k_cu_8eca34be_219744cuda3std3__45__cpo5beginE:
	.zero		1
	.type		_ZN40_INTERNAL_40f18a99_4_k_cu_8eca34be_219744cuda3std3__442_GLOBAL__N__40f18a99_4_k_cu_8eca34be_219746ignoreE,@object
	.size		_ZN40_INTERNAL_40f18a99_4_k_cu_8eca34be_219744cuda3std3__442_GLOBAL__N__40f18a99_4_k_cu_8eca34be_219746ignoreE,(_ZN40_INTERNAL_40f18a99_4_k_cu_8eca34be_219744cute7productE - _ZN40_INTERNAL_40f18a99_4_k_cu_8eca34be_219744cuda3std3__442_GLOBAL__N__40f18a99_4_k_cu_8eca34be_219746ignoreE)
_ZN40_INTERNAL_40f18a99_4_k_cu_8eca34be_219744cuda3std3__442_GLOBAL__N__40f18a99_4_k_cu_8eca34be_219746ignoreE:
	.zero		1
	.type		_ZN40_INTERNAL_40f18a99_4_k_cu_8eca34be_219744cute7productE,@object
	.size		_ZN40_INTERNAL_40f18a99_4_k_cu_8eca34be_219744cute7productE,(_ZN40_INTERNAL_40f18a99_4_k_cu_8eca34be_219744cuda3std3__45__cpo3endE - _ZN40_INTERNAL_40f18a99_4_k_cu_8eca34be_219744cute7productE)
_ZN40_INTERNAL_40f18a99_4_k_cu_8eca34be_219744cute7productE:
	.zero		1
	.type		_ZN40_INTERNAL_40f18a99_4_k_cu_8eca34be_219744cuda3std3__45__cpo3endE,@object
	.size		_ZN40_INTERNAL_40f18a99_4_k_cu_8eca34be_219744cuda3std3__45__cpo3endE,(_ZN40_INTERNAL_40f18a99_4_k_cu_8eca34be_219744cuda3std3__419piecewise_constructE - _ZN40_INTERNAL_40f18a99_4_k_cu_8eca34be_219744cuda3std3__45__cpo3endE)
_ZN40_INTERNAL_40f18a99_4_k_cu_8eca34be_219744cuda3std3__45__cpo3endE:
	.zero		1
	.type		_ZN40_INTERNAL_40f18a99_4_k_cu_8eca34be_219744cuda3std3__419piecewise_constructE,@object
	.size		_ZN40_INTERNAL_40f18a99_4_k_cu_8eca34be_219744cuda3std3__419piecewise_constructE,(_ZN40_INTERNAL_40f18a99_4_k_cu_8eca34be_219744cuda3std3__45__cpo4cendE - _ZN40_INTERNAL_40f18a99_4_k_cu_8eca34be_219744cuda3std3__419piecewise_constructE)
_ZN40_INTERNAL_40f18a99_4_k_cu_8eca34be_219744cuda3std3__419piecewise_constructE:
	.zero		1
	.type		_ZN40_INTERNAL_40f18a99_4_k_cu_8eca34be_219744cuda3std3__45__cpo4cendE,@object
	.size		_ZN40_INTERNAL_40f18a99_4_k_cu_8eca34be_219744cuda3std3__45__cpo4cendE,(_ZN40_INTERNAL_40f18a99_4_k_cu_8eca34be_219744cuda3std6ranges3__45__cpo4swapE - _ZN40_INTERNAL_40f18a99_4_k_cu_8eca34be_219744cuda3std3__45__cpo4cendE)
_ZN40_INTERNAL_40f18a99_4_k_cu_8eca34be_219744cuda3std3__45__cpo4cendE:
	.zero		1
	.type		_ZN40_INTERNAL_40f18a99_4_k_cu_8eca34be_219744cuda3std6ranges3__45__cpo4swapE,@object
	.size		_ZN40_INTERNAL_40f18a99_4_k_cu_8eca34be_219744cuda3std6ranges3__45__cpo4swapE,(.L_8 - _ZN40_INTERNAL_40f18a99_4_k_cu_8eca34be_219744cuda3std6ranges3__45__cpo4swapE)
_ZN40_INTERNAL_40f18a99_4_k_cu_8eca34be_219744cuda3std6ranges3__45__cpo4swapE:
	.zero		1
.L_8:


//--------------------- .nv.constant0._ZN7cutlass13device_kernelINS_4gemm6kernel13GemmUniversalIN4cute5tupleIJiiiiEEENS1_10collective13CollectiveMmaINS1_34MainloopSm90TmaGmmaWarpSpecializedILi9ENS5_IJNS4_1CILi1EEESB_SB_EEENS1_35KernelTmaWarpSpecializedCooperativeEEENS5_IJNSA_ILi128EEENSA_ILi64EEESG_EEENS_10bfloat16_tENS5_IJSB_llEEESI_SJ_NS4_8TiledMMAINS4_8MMA_AtomIJNS4_4SM904GMMA27MMA_64x64x16_F32BF16BF16_SSILNSN_5MajorE1ELSP_1ELNSN_7ScaleInE1ELSQ_1EEEEEENS4_6LayoutINS5_IJNSA_ILi2EEESB_SB_EEENS5_IJSB_NSA_ILi0EEESW_EEEEENS5_IJNS4_10UnderscoreESZ_SZ_EEEEENS4_13SM90_TMA_LOADENS4_14ComposedLayoutINS4_7SwizzleILi3ELi4ELi3EEENS4_18smem_ptr_flag_bitsILi16EEENST_INS5_IJSG_NSA_ILi8EEEEEENS5_IJSB_SG_EEEEEEEvNS4_8identityES12_S1C_vS1D_EENS_8epilogue10collective6detail29Sm90TmaWarpSpecializedAdapterINS1G_15DefaultEpilogueISI_NS5_IJlSB_lEEES1K_NS1F_6thread17LinearCombinationISI_Li1EffLNS1L_9ScaleType4KindE0ELNS_15FloatRoundStyleE2ESI_EENS1_15EpilogueDefaultEEEEEvvEEEEvNT_6ParamsE --------------------------
	.section	.nv.constant0._ZN7cutlass13device_kernelINS_4gemm6kernel13GemmUniversalIN4cute5tupleIJiiiiEEENS1_10collective13CollectiveMmaINS1_34MainloopSm90TmaGmmaWarpSpecializedILi9ENS5_IJNS4_1CILi1EEESB_SB_EEENS1_35KernelTmaWarpSpecializedCooperativeEEENS5_IJNSA_ILi128EEENSA_ILi64EEESG_EEENS_10bfloat16_tENS5_IJSB_llEEESI_SJ_NS4_8TiledMMAINS4_8MMA_AtomIJNS4_4SM904GMMA27MMA_64x64x16_F32BF16BF16_SSILNSN_5MajorE1ELSP_1ELNSN_7ScaleInE1ELSQ_1EEEEEENS4_6LayoutINS5_IJNSA_ILi2EEESB_SB_EEENS5_IJSB_NSA_ILi0EEESW_EEEEENS5_IJNS4_10UnderscoreESZ_SZ_EEEEENS4_13SM90_TMA_LOADENS4_14ComposedLayoutINS4_7SwizzleILi3ELi4ELi3EEENS4_18smem_ptr_flag_bitsILi16EEENST_INS5_IJSG_NSA_ILi8EEEEEENS5_IJSB_SG_EEEEEEEvNS4_8identityES12_S1C_vS1D_EENS_8epilogue10collective6detail29Sm90TmaWarpSpecializedAdapterINS1G_15DefaultEpilogueISI_NS5_IJlSB_lEEES1K_NS1F_6thread17LinearCombinationISI_Li1EffLNS1L_9ScaleType4KindE0ELNS_15FloatRoundStyleE2ESI_EENS1_15EpilogueDefaultEEEEEvvEEEEvNT_6ParamsE,"a",@progbits
	.sectionflags	@""
	.align	4
.nv.constant0._ZN7cutlass13device_kernelINS_4gemm6kernel13GemmUniversalIN4cute5tupleIJiiiiEEENS1_10collective13CollectiveMmaINS1_34MainloopSm90TmaGmmaWarpSpecializedILi9ENS5_IJNS4_1CILi1EEESB_SB_EEENS1_35KernelTmaWarpSpecializedCooperativeEEENS5_IJNSA_ILi128EEENSA_ILi64EEESG_EEENS_10bfloat16_tENS5_IJSB_llEEESI_SJ_NS4_8TiledMMAINS4_8MMA_AtomIJNS4_4SM904GMMA27MMA_64x64x16_F32BF16BF16_SSILNSN_5MajorE1ELSP_1ELNSN_7ScaleInE1ELSQ_1EEEEEENS4_6LayoutINS5_IJNSA_ILi2EEESB_SB_EEENS5_IJSB_NSA_ILi0EEESW_EEEEENS5_IJNS4_10UnderscoreESZ_SZ_EEEEENS4_13SM90_TMA_LOADENS4_14ComposedLayoutINS4_7SwizzleILi3ELi4ELi3EEENS4_18smem_ptr_flag_bitsILi16EEENST_INS5_IJSG_NSA_ILi8EEEEEENS5_IJSB_SG_EEEEEEEvNS4_8identityES12_S1C_vS1D_EENS_8epilogue10collective6detail29Sm90TmaWarpSpecializedAdapterINS1G_15DefaultEpilogueISI_NS5_IJlSB_lEEES1K_NS1F_6thread17LinearCombinationISI_Li1EffLNS1L_9ScaleType4KindE0ELNS_15FloatRoundStyleE2ESI_EENS1_15EpilogueDefaultEEEEEvvEEEEvNT_6ParamsE:
	.zero		1664


//--------------------- SYMBOLS --------------------------

	.type		.nv.reservedSmem.offset0,@object
	.size		.nv.reservedSmem.offset0,0x4
	.type		__assertfail,@function
